	.target	sm_100a

	.elftype	@"ET_EXEC"


//--------------------- .note.nv.tkinfo           --------------------------
	.section	.note.nv.tkinfo,"",@"SHT_NOTE"
	.sectionflags	@"SHF_NOTE_NV_TKINFO"
	.tkinfo
        /*0018*/ 	.word	0x00000002
        /*0030*/ 	.string	""
        /*0030*/ 	.string	"ptxas"
        /*0030*/ 	.string	"Cuda compilation tools, release 13.0, V13.0.88"
        /*0030*/ 	.string	"Build cuda_13.0.r13.0/compiler.36424714_0"
        /*0030*/ 	.string	"-arch sm_100a -m 64 "



//--------------------- .note.nv.cuinfo           --------------------------
	.section	.note.nv.cuinfo,"",@"SHT_NOTE"
	.sectionflags	@"SHF_NOTE_NV_CUINFO"
        /*0018*/ 	.short	0x0002
        /*001a*/ 	.short	0x0064
        /*001c*/ 	.short	0x0082
	.zero		2


//--------------------- .nv.info                  --------------------------
	.section	.nv.info,"",@"SHT_CUDA_INFO"
	.align	4


	//----- nvinfo : EIATTR_REGCOUNT
	.align		4
        /*0000*/ 	.byte	0x04, 0x2f
        /*0002*/ 	.short	(.L_16 - .L_15)
	.align		4
.L_15:
        /*0004*/ 	.word	index@(_ZN7cutlass13device_kernelINS_4gemm6kernel13GemmUniversalIN4cute5tupleIJiiiiEEENS1_10collective13CollectiveMmaINS1_35MainloopSm100TmaUmmaWarpSpecializedILi6ELi2ELi4ENS5_IJNS4_1CILi2EEENSA_ILi1EEESC_EEEEENS5_IJNSA_ILi256EEENSA_ILi16EEESF_EEENS_12float_e4m3_tENS5_IJlSC_lEEESI_SJ_NS4_8TiledMMAINS4_8MMA_AtomIJNS4_10MMA_TraitsINS4_25SM100_MMA_F8F6F4_2x1SM_SSEJSI_SI_fSF_SG_NS4_17integral_constantINS4_4UMMA5MajorELSQ_0EEESR_NSO_INSP_7ScaleInELSS_0EEEST_EEEEEENS4_6LayoutINS5_IJSC_SC_SC_EEENS5_IJNSA_ILi0EEESY_SY_EEEEENS5_IJNS4_10UnderscoreES11_S11_EEEEENS4_18SM100_TMA_2SM_LOADENS4_14ComposedLayoutINS4_7SwizzleILi3ELi4ELi3EEENS4_18smem_ptr_flag_bitsILi8EEENSW_INS5_IJNSA_ILi8EEENSA_ILi128EEEEEENS5_IJS1B_SC_EEEEEEEvNS4_8identityES14_S1F_vS1G_EENS_8epilogue10collective18CollectiveEpilogueINS1I_23Sm100TmaWarpSpecializedILi1ELi1ELi16ELb0ELb0EEEJNS5_IJS1B_SG_SF_EEENS5_IJNSW_IS1B_SC_EENSW_ISG_SC_EEEEESI_SJ_SI_SJ_NS1I_6fusion15FusionCallbacksIS1M_NS1R_17LinearCombinationISI_fSI_fLNS_15FloatRoundStyleE2EEES1N_S1Q_JEEENS4_5SM1004TMEM4LOAD26SM100_TMEM_LOAD_32dp32b16xENS4_13SM90_TMA_LOADENS15_INS16_ILi0ELi4ELi3EEES19_NSW_INS5_IJS1A_SG_EEENS5_IJSG_SC_EEEEEEENS4_39AutoVectorizingCopyWithAssumedAlignmentILi128EEENS4_14SM90_TMA_STOREES26_S28_S28_EEEvvEEEEvNT_6ParamsE)
        /*0008*/ 	.word	0x00000047


	//----- nvinfo : EIATTR_FRAME_SIZE
	.align		4
.L_16:
        /*000c*/ 	.byte	0x04, 0x11
        /*000e*/ 	.short	(.L_18 - .L_17)
	.align		4
.L_17:
        /*0010*/ 	.word	index@($__internal_2_$__cuda_sm10x_tcgen05_guardrail_trap_unallocated_columns_being_dealloced)
        /*0014*/ 	.word	0x00000000


	//----- nvinfo : EIATTR_FRAME_SIZE
	.align		4
.L_18:
        /*0018*/ 	.byte	0x04, 0x11
        /*001a*/ 	.short	(.L_20 - .L_19)
	.align		4
.L_19:
        /*001c*/ 	.word	index@($__internal_1_$__cuda_sm10x_tcgen05_guardrail_trap_phase_invalid_during_alloc)
        /*0020*/ 	.word	0x00000000


	//----- nvinfo : EIATTR_FRAME_SIZE
	.align		4
.L_20:
        /*0024*/ 	.byte	0x04, 0x11
        /*0026*/ 	.short	(.L_22 - .L_21)
	.align		4
.L_21:
        /*0028*/ 	.word	index@($__internal_0_$__cuda_sm10x_tcgen05_guardrail_trap_col_being_dealloced_not_returned_by_alloc)
        /*002c*/ 	.word	0x00000000


	//----- nvinfo : EIATTR_FRAME_SIZE
	.align		4
.L_22:
        /*0030*/ 	.byte	0x04, 0x11
        /*0032*/ 	.short	(.L_24 - .L_23)
	.align		4
.L_23:
        /*0034*/ 	.word	index@(_ZN7cutlass13device_kernelINS_4gemm6kernel13GemmUniversalIN4cute5tupleIJiiiiEEENS1_10collective13CollectiveMmaINS1_35MainloopSm100TmaUmmaWarpSpecializedILi6ELi2ELi4ENS5_IJNS4_1CILi2EEENSA_ILi1EEESC_EEEEENS5_IJNSA_ILi256EEENSA_ILi16EEESF_EEENS_12float_e4m3_tENS5_IJlSC_lEEESI_SJ_NS4_8TiledMMAINS4_8MMA_AtomIJNS4_10MMA_TraitsINS4_25SM100_MMA_F8F6F4_2x1SM_SSEJSI_SI_fSF_SG_NS4_17integral_constantINS4_4UMMA5MajorELSQ_0EEESR_NSO_INSP_7ScaleInELSS_0EEEST_EEEEEENS4_6LayoutINS5_IJSC_SC_SC_EEENS5_IJNSA_ILi0EEESY_SY_EEEEENS5_IJNS4_10UnderscoreES11_S11_EEEEENS4_18SM100_TMA_2SM_LOADENS4_14ComposedLayoutINS4_7SwizzleILi3ELi4ELi3EEENS4_18smem_ptr_flag_bitsILi8EEENSW_INS5_IJNSA_ILi8EEENSA_ILi128EEEEEENS5_IJS1B_SC_EEEEEEEvNS4_8identityES14_S1F_vS1G_EENS_8epilogue10collective18CollectiveEpilogueINS1I_23Sm100TmaWarpSpecializedILi1ELi1ELi16ELb0ELb0EEEJNS5_IJS1B_SG_SF_EEENS5_IJNSW_IS1B_SC_EENSW_ISG_SC_EEEEESI_SJ_SI_SJ_NS1I_6fusion15FusionCallbacksIS1M_NS1R_17LinearCombinationISI_fSI_fLNS_15FloatRoundStyleE2EEES1N_S1Q_JEEENS4_5SM1004TMEM4LOAD26SM100_TMEM_LOAD_32dp32b16xENS4_13SM90_TMA_LOADENS15_INS16_ILi0ELi4ELi3EEES19_NSW_INS5_IJS1A_SG_EEENS5_IJSG_SC_EEEEEEENS4_39AutoVectorizingCopyWithAssumedAlignmentILi128EEENS4_14SM90_TMA_STOREES26_S28_S28_EEEvvEEEEvNT_6ParamsE)
        /*0038*/ 	.word	0x00000000


	//----- nvinfo : EIATTR_MIN_STACK_SIZE
	.align		4
.L_24:
        /*003c*/ 	.byte	0x04, 0x12
        /*003e*/ 	.short	(.L_26 - .L_25)
	.align		4
.L_25:
        /*0040*/ 	.word	index@(_ZN7cutlass13device_kernelINS_4gemm6kernel13GemmUniversalIN4cute5tupleIJiiiiEEENS1_10collective13CollectiveMmaINS1_35MainloopSm100TmaUmmaWarpSpecializedILi6ELi2ELi4ENS5_IJNS4_1CILi2EEENSA_ILi1EEESC_EEEEENS5_IJNSA_ILi256EEENSA_ILi16EEESF_EEENS_12float_e4m3_tENS5_IJlSC_lEEESI_SJ_NS4_8TiledMMAINS4_8MMA_AtomIJNS4_10MMA_TraitsINS4_25SM100_MMA_F8F6F4_2x1SM_SSEJSI_SI_fSF_SG_NS4_17integral_constantINS4_4UMMA5MajorELSQ_0EEESR_NSO_INSP_7ScaleInELSS_0EEEST_EEEEEENS4_6LayoutINS5_IJSC_SC_SC_EEENS5_IJNSA_ILi0EEESY_SY_EEEEENS5_IJNS4_10UnderscoreES11_S11_EEEEENS4_18SM100_TMA_2SM_LOADENS4_14ComposedLayoutINS4_7SwizzleILi3ELi4ELi3EEENS4_18smem_ptr_flag_bitsILi8EEENSW_INS5_IJNSA_ILi8EEENSA_ILi128EEEEEENS5_IJS1B_SC_EEEEEEEvNS4_8identityES14_S1F_vS1G_EENS_8epilogue10collective18CollectiveEpilogueINS1I_23Sm100TmaWarpSpecializedILi1ELi1ELi16ELb0ELb0EEEJNS5_IJS1B_SG_SF_EEENS5_IJNSW_IS1B_SC_EENSW_ISG_SC_EEEEESI_SJ_SI_SJ_NS1I_6fusion15FusionCallbacksIS1M_NS1R_17LinearCombinationISI_fSI_fLNS_15FloatRoundStyleE2EEES1N_S1Q_JEEENS4_5SM1004TMEM4LOAD26SM100_TMEM_LOAD_32dp32b16xENS4_13SM90_TMA_LOADENS15_INS16_ILi0ELi4ELi3EEES19_NSW_INS5_IJS1A_SG_EEENS5_IJSG_SC_EEEEEEENS4_39AutoVectorizingCopyWithAssumedAlignmentILi128EEENS4_14SM90_TMA_STOREES26_S28_S28_EEEvvEEEEvNT_6ParamsE)
        /*0044*/ 	.word	0x00000000
.L_26:


//--------------------- .nv.compat                --------------------------
	.section	.nv.compat,"",@"SHT_CUDA_COMPAT_INFO"
	.align	4
        /*0000*/ 	.byte	0x02, 0x09, 0x01, 0x00, 0x02, 0x02, 0x02, 0x00, 0x02, 0x05, 0x05, 0x00, 0x03, 0x07, 0x01, 0x01
        /*0010*/ 	.byte	0x02, 0x03, 0x01, 0x00, 0x02, 0x06, 0x01, 0x00, 0x04, 0x0b, 0x08, 0x00, 0x09, 0x00, 0x00, 0x00
        /*0020*/ 	.byte	0x00, 0x00, 0x00, 0x00


//--------------------- .nv.info._ZN7cutlass13device_kernelINS_4gemm6kernel13GemmUniversalIN4cute5tupleIJiiiiEEENS1_10collective13CollectiveMmaINS1_35MainloopSm100TmaUmmaWarpSpecializedILi6ELi2ELi4ENS5_IJNS4_1CILi2EEENSA_ILi1EEESC_EEEEENS5_IJNSA_ILi256EEENSA_ILi16EEESF_EEENS_12float_e4m3_tENS5_IJlSC_lEEESI_SJ_NS4_8TiledMMAINS4_8MMA_AtomIJNS4_10MMA_TraitsINS4_25SM100_MMA_F8F6F4_2x1SM_SSEJSI_SI_fSF_SG_NS4_17integral_constantINS4_4UMMA5MajorELSQ_0EEESR_NSO_INSP_7ScaleInELSS_0EEEST_EEEEEENS4_6LayoutINS5_IJSC_SC_SC_EEENS5_IJNSA_ILi0EEESY_SY_EEEEENS5_IJNS4_10UnderscoreES11_S11_EEEEENS4_18SM100_TMA_2SM_LOADENS4_14ComposedLayoutINS4_7SwizzleILi3ELi4ELi3EEENS4_18smem_ptr_flag_bitsILi8EEENSW_INS5_IJNSA_ILi8EEENSA_ILi128EEEEEENS5_IJS1B_SC_EEEEEEEvNS4_8identityES14_S1F_vS1G_EENS_8epilogue10collective18CollectiveEpilogueINS1I_23Sm100TmaWarpSpecializedILi1ELi1ELi16ELb0ELb0EEEJNS5_IJS1B_SG_SF_EEENS5_IJNSW_IS1B_SC_EENSW_ISG_SC_EEEEESI_SJ_SI_SJ_NS1I_6fusion15FusionCallbacksIS1M_NS1R_17LinearCombinationISI_fSI_fLNS_15FloatRoundStyleE2EEES1N_S1Q_JEEENS4_5SM1004TMEM4LOAD26SM100_TMEM_LOAD_32dp32b16xENS4_13SM90_TMA_LOADENS15_INS16_ILi0ELi4ELi3EEES19_NSW_INS5_IJS1A_SG_EEENS5_IJSG_SC_EEEEEEENS4_39AutoVectorizingCopyWithAssumedAlignmentILi128EEENS4_14SM90_TMA_STOREES26_S28_S28_EEEvvEEEEvNT_6ParamsE --------------------------
	.section	.nv.info._ZN7cutlass13device_kernelINS_4gemm6kernel13GemmUniversalIN4cute5tupleIJiiiiEEENS1_10collective13CollectiveMmaINS1_35MainloopSm100TmaUmmaWarpSpecializedILi6ELi2ELi4ENS5_IJNS4_1CILi2EEENSA_ILi1EEESC_EEEEENS5_IJNSA_ILi256EEENSA_ILi16EEESF_EEENS_12float_e4m3_tENS5_IJlSC_lEEESI_SJ_NS4_8TiledMMAINS4_8MMA_AtomIJNS4_10MMA_TraitsINS4_25SM100_MMA_F8F6F4_2x1SM_SSEJSI_SI_fSF_SG_NS4_17integral_constantINS4_4UMMA5MajorELSQ_0EEESR_NSO_INSP_7ScaleInELSS_0EEEST_EEEEEENS4_6LayoutINS5_IJSC_SC_SC_EEENS5_IJNSA_ILi0EEESY_SY_EEEEENS5_IJNS4_10UnderscoreES11_S11_EEEEENS4_18SM100_TMA_2SM_LOADENS4_14ComposedLayoutINS4_7SwizzleILi3ELi4ELi3EEENS4_18smem_ptr_flag_bitsILi8EEENSW_INS5_IJNSA_ILi8EEENSA_ILi128EEEEEENS5_IJS1B_SC_EEEEEEEvNS4_8identityES14_S1F_vS1G_EENS_8epilogue10collective18CollectiveEpilogueINS1I_23Sm100TmaWarpSpecializedILi1ELi1ELi16ELb0ELb0EEEJNS5_IJS1B_SG_SF_EEENS5_IJNSW_IS1B_SC_EENSW_ISG_SC_EEEEESI_SJ_SI_SJ_NS1I_6fusion15FusionCallbacksIS1M_NS1R_17LinearCombinationISI_fSI_fLNS_15FloatRoundStyleE2EEES1N_S1Q_JEEENS4_5SM1004TMEM4LOAD26SM100_TMEM_LOAD_32dp32b16xENS4_13SM90_TMA_LOADENS15_INS16_ILi0ELi4ELi3EEES19_NSW_INS5_IJS1A_SG_EEENS5_IJSG_SC_EEEEEEENS4_39AutoVectorizingCopyWithAssumedAlignmentILi128EEENS4_14SM90_TMA_STOREES26_S28_S28_EEEvvEEEEvNT_6ParamsE,"",@"SHT_CUDA_INFO"
	.sectionflags	@""
	.align	4


	//----- nvinfo : EIATTR_CUDA_API_VERSION
	.align		4
        /*0000*/ 	.byte	0x04, 0x37
        /*0002*/ 	.short	(.L_28 - .L_27)
.L_27:
        /*0004*/ 	.word	0x00000082


	//----- nvinfo : EIATTR_KPARAM_INFO
	.align		4
.L_28:
        /*0008*/ 	.byte	0x04, 0x17
        /*000a*/ 	.short	(.L_30 - .L_29)
.L_29:
        /*000c*/ 	.word	0x00000000
        /*0010*/ 	.short	0x0000
        /*0012*/ 	.short	0x0000
        /*0014*/ 	.byte	0x00, 0xf0, 0x01, 0x20


	//----- nvinfo : EIATTR_AT_ENTRY_FRAGMENTS
	.align		4
.L_30:
        /*0018*/ 	.byte	0x04, 0x4f
        /*001a*/ 	.short	(.L_32 - .L_31)


	//   ....[0]....
.L_31:
        /*001c*/ 	.word	0x00000007


	//----- nvinfo : EIATTR_RESERVED_SMEM_USED
	.align		4
.L_32:
        /*0020*/ 	.byte	0x01, 0x41
	.zero		2


	//----- nvinfo : EIATTR_SPARSE_MMA_MASK
	.align		4
        /*0024*/ 	.byte	0x03, 0x50
        /*0026*/ 	.short	0x0000


	//----- nvinfo : EIATTR_TCGEN05_2CTA_USED
	.align		4
        /*0028*/ 	.byte	0x01, 0x52
	.zero		2


	//----- nvinfo : EIATTR_MAXREG_COUNT
	.align		4
        /*002c*/ 	.byte	0x03, 0x1b
        /*002e*/ 	.short	0x00ff


	//----- nvinfo : EIATTR_NUM_BARRIERS
	.align		4
        /*0030*/ 	.byte	0x02, 0x4c
        /*0032*/ 	.byte	0x07
	.zero		1


	//----- nvinfo : EIATTR_EXTERNS
	.align		4
        /*0034*/ 	.byte	0x04, 0x0f
        /*0036*/ 	.short	(.L_34 - .L_33)


	//   ....[0]....
	.align		4
.L_33:
        /*0038*/ 	.word	index@(__assertfail)


	//----- nvinfo : EIATTR_MERCURY_ISA_VERSION
	.align		4
.L_34:
        /*003c*/ 	.byte	0x03, 0x5f
        /*003e*/ 	.short	0x0101


	//----- nvinfo : EIATTR_INT_WARP_WIDE_INSTR_OFFSETS
	.align		4
        /*0040*/ 	.byte	0x04, 0x31
        /*0042*/ 	.short	(.L_36 - .L_35)


	//   ....[0]....
.L_35:
        /*0044*/ 	.word	0x00000ce0


	//   ....[1]....
        /*0048*/ 	.word	0x00000d80


	//   ....[2]....
        /*004c*/ 	.word	0x00002240


	//   ....[3]....
        /*0050*/ 	.word	0x000043e0


	//   ....[4]....
        /*0054*/ 	.word	0x00004410


	//   ....[5]....
        /*0058*/ 	.word	0x00004460


	//   ....[6]....
        /*005c*/ 	.word	0x00004e60


	//   ....[7]....
        /*0060*/ 	.word	0x00004f80


	//----- nvinfo : EIATTR_COOP_GROUP_MASK_REGIDS
	.align		4
.L_36:
        /*0064*/ 	.byte	0x04, 0x29
        /*0066*/ 	.short	(.L_38 - .L_37)


	//   ....[0]....
.L_37:
        /*0068*/ 	.word	0xffffffff


	//   ....[1]....
        /*006c*/ 	.word	0xffffffff


	//   ....[2]....
        /*0070*/ 	.word	0xffffffff


	//   ....[3]....
        /*0074*/ 	.word	0xffffffff


	//   ....[4]....
        /*0078*/ 	.word	0xffffffff


	//   ....[5]....
        /*007c*/ 	.word	0xffffffff


	//   ....[6]....
        /*0080*/ 	.word	0xffffffff


	//   ....[7]....
        /*0084*/ 	.word	0xffffffff


	//   ....[8]....
        /*0088*/ 	.word	0xffffffff


	//   ....[9]....
        /*008c*/ 	.word	0xffffffff


	//   ....[10]....
        /*0090*/ 	.word	0xffffffff


	//   ....[11]....
        /*0094*/ 	.word	0xffffffff


	//   ....[12]....
        /*0098*/ 	.word	0xffffffff


	//   ....[13]....
        /*009c*/ 	.word	0xffffffff


	//----- nvinfo : EIATTR_COOP_GROUP_INSTR_OFFSETS
	.align		4
.L_38:
        /*00a0*/ 	.byte	0x04, 0x28
        /*00a2*/ 	.short	(.L_40 - .L_39)


	//   ....[0]....
.L_39:
        /*00a4*/ 	.word	0x000000c0


	//   ....[1]....
        /*00a8*/ 	.word	0x000004f0


	//   ....[2]....
        /*00ac*/ 	.word	0x000006b0


	//   ....[3]....
        /*00b0*/ 	.word	0x000007e0


	//   ....[4]....
        /*00b4*/ 	.word	0x000008d0


	//   ....[5]....
        /*00b8*/ 	.word	0x00000a30


	//   ....[6]....
        /*00bc*/ 	.word	0x00000bc0


	//   ....[7]....
        /*00c0*/ 	.word	0x00000e00


	//   ....[8]....
        /*00c4*/ 	.word	0x00002120


	//   ....[9]....
        /*00c8*/ 	.word	0x00003010


	//   ....[10]....
        /*00cc*/ 	.word	0x000034e0


	//   ....[11]....
        /*00d0*/ 	.word	0x00003510


	//   ....[12]....
        /*00d4*/ 	.word	0x000042f0


	//   ....[13]....
        /*00d8*/ 	.word	0x00004500


	//----- nvinfo : EIATTR_VRC_CTA_INIT_COUNT
	.align		4
.L_40:
        /*00dc*/ 	.byte	0x02, 0x4a
        /*00de*/ 	.byte	0x80
	.zero		1


	//----- nvinfo : EIATTR_SYSCALL_OFFSETS
	.align		4
        /*00e0*/ 	.byte	0x04, 0x46
        /*00e2*/ 	.short	(.L_42 - .L_41)


	//   ....[0]....
.L_41:
        /*00e4*/ 	.word	0x00005e50


	//----- nvinfo : EIATTR_MBARRIER_INSTR_OFFSETS
	.align		4
.L_42:
        /*00e8*/ 	.byte	0x04, 0x39
        /*00ea*/ 	.short	(.L_44 - .L_43)


	//   ....[0]....
.L_43:
        /*00ec*/ 	.word	0x000005e0
        /*00f0*/ 	.word	0x000000ff
        /*00f4*/ 	.word	0x00000000
        /*00f8*/ 	.short	0x0100
        /*00fa*/ 	.byte	0x08
	.zero		1


	//   ....[1]....
        /*00fc*/ 	.word	0x000005f0
        /*0100*/ 	.word	0x000000ff
        /*0104*/ 	.word	0x00000030
        /*0108*/ 	.short	0x0100
        /*010a*/ 	.byte	0x08
	.zero		1


	//   ....[2]....
        /*010c*/ 	.word	0x00000600
        /*0110*/ 	.word	0x000000ff
        /*0114*/ 	.word	0x00000008
        /*0118*/ 	.short	0x0100
        /*011a*/ 	.byte	0x08
	.zero		1


	//   ....[3]....
        /*011c*/ 	.word	0x00000610
        /*0120*/ 	.word	0x000000ff
        /*0124*/ 	.word	0x00000038
        /*0128*/ 	.short	0x0100
        /*012a*/ 	.byte	0x08
	.zero		1


	//   ....[4]....
        /*012c*/ 	.word	0x00000620
        /*0130*/ 	.word	0x000000ff
        /*0134*/ 	.word	0x00000010
        /*0138*/ 	.short	0x0100
        /*013a*/ 	.byte	0x08
	.zero		1


	//   ....[5]....
        /*013c*/ 	.word	0x00000630
        /*0140*/ 	.word	0x000000ff
        /*0144*/ 	.word	0x00000040
        /*0148*/ 	.short	0x0100
        /*014a*/ 	.byte	0x08
	.zero		1


	//   ....[6]....
        /*014c*/ 	.word	0x00000640
        /*0150*/ 	.word	0x000000ff
        /*0154*/ 	.word	0x00000018
        /*0158*/ 	.short	0x0100
        /*015a*/ 	.byte	0x08
	.zero		1


	//   ....[7]....
        /*015c*/ 	.word	0x00000650
        /*0160*/ 	.word	0x000000ff
        /*0164*/ 	.word	0x00000048
        /*0168*/ 	.short	0x0100
        /*016a*/ 	.byte	0x08
	.zero		1


	//   ....[8]....
        /*016c*/ 	.word	0x00000660
        /*0170*/ 	.word	0x000000ff
        /*0174*/ 	.word	0x00000020
        /*0178*/ 	.short	0x0100
        /*017a*/ 	.byte	0x08
	.zero		1


	//   ....[9]....
        /*017c*/ 	.word	0x00000670
        /*0180*/ 	.word	0x000000ff
        /*0184*/ 	.word	0x00000050
        /*0188*/ 	.short	0x0100
        /*018a*/ 	.byte	0x08
	.zero		1


	//   ....[10]....
        /*018c*/ 	.word	0x00000680
        /*0190*/ 	.word	0x000000ff
        /*0194*/ 	.word	0x00000028
        /*0198*/ 	.short	0x0100
        /*019a*/ 	.byte	0x08
	.zero		1


	//   ....[11]....
        /*019c*/ 	.word	0x00000690
        /*01a0*/ 	.word	0x000000ff
        /*01a4*/ 	.word	0x00000058
        /*01a8*/ 	.short	0x0100
        /*01aa*/ 	.byte	0x08
	.zero		1


	//   ....[12]....
        /*01ac*/ 	.word	0x000007b0
        /*01b0*/ 	.word	0x000000ff
        /*01b4*/ 	.word	0x00000060
        /*01b8*/ 	.short	0x0100
        /*01ba*/ 	.byte	0x09
	.zero		1


	//   ....[13]....
        /*01bc*/ 	.word	0x000007c0
        /*01c0*/ 	.word	0x000000ff
        /*01c4*/ 	.word	0x00000068
        /*01c8*/ 	.short	0x0100
        /*01ca*/ 	.byte	0x09
	.zero		1


	//   ....[14]....
        /*01cc*/ 	.word	0x000008a0
        /*01d0*/ 	.word	0x000000ff
        /*01d4*/ 	.word	0x00000070
        /*01d8*/ 	.short	0x0100
        /*01da*/ 	.byte	0x08
	.zero		1


	//   ....[15]....
        /*01dc*/ 	.word	0x000008b0
        /*01e0*/ 	.word	0x000000ff
        /*01e4*/ 	.word	0x00000078
        /*01e8*/ 	.short	0x0100
        /*01ea*/ 	.byte	0x08
	.zero		1


	//   ....[16]....
        /*01ec*/ 	.word	0x000009e0
        /*01f0*/ 	.word	0x000000ff
        /*01f4*/ 	.word	0x00000080
        /*01f8*/ 	.short	0x0100
        /*01fa*/ 	.byte	0x08
	.zero		1


	//   ....[17]....
        /*01fc*/ 	.word	0x000009f0
        /*0200*/ 	.word	0x000000ff
        /*0204*/ 	.word	0x00000090
        /*0208*/ 	.short	0x0100
        /*020a*/ 	.byte	0x08
	.zero		1


	//   ....[18]....
        /*020c*/ 	.word	0x00000a00
        /*0210*/ 	.word	0x000000ff
        /*0214*/ 	.word	0x00000088
        /*0218*/ 	.short	0x0100
        /*021a*/ 	.byte	0x08
	.zero		1


	//   ....[19]....
        /*021c*/ 	.word	0x00000a10
        /*0220*/ 	.word	0x000000ff
        /*0224*/ 	.word	0x00000098
        /*0228*/ 	.short	0x0100
        /*022a*/ 	.byte	0x08
	.zero		1


	//   ....[20]....
        /*022c*/ 	.word	0x00000b30
        /*0230*/ 	.word	0x000000ff
        /*0234*/ 	.word	0x000000a0
        /*0238*/ 	.short	0x0100
        /*023a*/ 	.byte	0x09
	.zero		1


	//   ....[21]....
        /*023c*/ 	.word	0x00000b40
        /*0240*/ 	.word	0x000000ff
        /*0244*/ 	.word	0x000000c0
        /*0248*/ 	.short	0x0100
        /*024a*/ 	.byte	0x09
	.zero		1


	//   ....[22]....
        /*024c*/ 	.word	0x00000b50
        /*0250*/ 	.word	0x000000ff
        /*0254*/ 	.word	0x000000a8
        /*0258*/ 	.short	0x0100
        /*025a*/ 	.byte	0x09
	.zero		1


	//   ....[23]....
        /*025c*/ 	.word	0x00000b60
        /*0260*/ 	.word	0x000000ff
        /*0264*/ 	.word	0x000000c8
        /*0268*/ 	.short	0x0100
        /*026a*/ 	.byte	0x09
	.zero		1


	//   ....[24]....
        /*026c*/ 	.word	0x00000b70
        /*0270*/ 	.word	0x000000ff
        /*0274*/ 	.word	0x000000b0
        /*0278*/ 	.short	0x0100
        /*027a*/ 	.byte	0x09
	.zero		1


	//   ....[25]....
        /*027c*/ 	.word	0x00000b80
        /*0280*/ 	.word	0x000000ff
        /*0284*/ 	.word	0x000000d0
        /*0288*/ 	.short	0x0100
        /*028a*/ 	.byte	0x09
	.zero		1


	//   ....[26]....
        /*028c*/ 	.word	0x00000b90
        /*0290*/ 	.word	0x000000ff
        /*0294*/ 	.word	0x000000b8
        /*0298*/ 	.short	0x0100
        /*029a*/ 	.byte	0x09
	.zero		1


	//   ....[27]....
        /*029c*/ 	.word	0x00000ba0
        /*02a0*/ 	.word	0x000000ff
        /*02a4*/ 	.word	0x000000d8
        /*02a8*/ 	.short	0x0100
        /*02aa*/ 	.byte	0x09
	.zero		1


	//   ....[28]....
        /*02ac*/ 	.word	0x00000c90
        /*02b0*/ 	.word	0x000000ff
        /*02b4*/ 	.word	0x000000e0
        /*02b8*/ 	.short	0x0100
        /*02ba*/ 	.byte	0x08
	.zero		1


	//   ....[29]....
        /*02bc*/ 	.word	0x00000ca0
        /*02c0*/ 	.word	0x000000ff
        /*02c4*/ 	.word	0x000000f0
        /*02c8*/ 	.short	0x0100
        /*02ca*/ 	.byte	0x08
	.zero		1


	//   ....[30]....
        /*02cc*/ 	.word	0x00000cb0
        /*02d0*/ 	.word	0x000000ff
        /*02d4*/ 	.word	0x000000e8
        /*02d8*/ 	.short	0x0100
        /*02da*/ 	.byte	0x08
	.zero		1


	//   ....[31]....
        /*02dc*/ 	.word	0x00000cc0
        /*02e0*/ 	.word	0x000000ff
        /*02e4*/ 	.word	0x000000f8
        /*02e8*/ 	.short	0x0100
        /*02ea*/ 	.byte	0x08
	.zero		1


	//   ....[32]....
        /*02ec*/ 	.word	0x00000db0
        /*02f0*/ 	.word	0x000000ff
        /*02f4*/ 	.word	0x00000100
        /*02f8*/ 	.short	0x0100
        /*02fa*/ 	.byte	0x06
	.zero		1


	//   ....[33]....
        /*02fc*/ 	.word	0x000017c0
        /*0300*/ 	.word	0x00000002
        /*0304*/ 	.word	0x000000f0
        /*0308*/ 	.short	0x010a
        /*030a*/ 	.byte	0xff
	.zero		1


	//   ....[34]....
        /*030c*/ 	.word	0x000017f0
        /*0310*/ 	.word	0x00000002
        /*0314*/ 	.word	0x000000e0
        /*0318*/ 	.short	0x0101
        /*031a*/ 	.byte	0xff
	.zero		1


	//   ....[35]....
        /*031c*/ 	.word	0x000018c0
        /*0320*/ 	.word	0x000000ff
        /*0324*/ 	.word	0x00000030
        /*0328*/ 	.short	0x010a
        /*032a*/ 	.byte	0x08
	.zero		1


	//   ....[36]....
        /*032c*/ 	.word	0x000019c0
        /*0330*/ 	.word	0x000000ff
        /*0334*/ 	.word	0x00000030
        /*0338*/ 	.short	0x010a
        /*033a*/ 	.byte	0x21
	.zero		1


	//   ....[37]....
        /*033c*/ 	.word	0x00001b70
        /*0340*/ 	.word	0x000000ff
        /*0344*/ 	.word	0x00000030
        /*0348*/ 	.short	0x010a
        /*034a*/ 	.byte	0x08
	.zero		1


	//   ....[38]....
        /*034c*/ 	.word	0x00001d30
        /*0350*/ 	.word	0x000000ff
        /*0354*/ 	.word	0x00000078
        /*0358*/ 	.short	0x0101
        /*035a*/ 	.byte	0x04
	.zero		1


	//   ....[39]....
        /*035c*/ 	.word	0x00001d50
        /*0360*/ 	.word	0x000000ff
        /*0364*/ 	.word	0x00000030
        /*0368*/ 	.short	0x010a
        /*036a*/ 	.byte	0x08
	.zero		1


	//   ....[40]....
        /*036c*/ 	.word	0x00001dd0
        /*0370*/ 	.word	0x000000ff
        /*0374*/ 	.word	0x00000030
        /*0378*/ 	.short	0x010a
        /*037a*/ 	.byte	0x21
	.zero		1


	//   ....[41]....
        /*037c*/ 	.word	0x00001f60
        /*0380*/ 	.word	0x000000ff
        /*0384*/ 	.word	0x00000030
        /*0388*/ 	.short	0x010a
        /*038a*/ 	.byte	0x08
	.zero		1


	//   ....[42]....
        /*038c*/ 	.word	0x00002150
        /*0390*/ 	.word	0x00000002
        /*0394*/ 	.word	0x00000080
        /*0398*/ 	.short	0x010a
        /*039a*/ 	.byte	0xff
	.zero		1


	//   ....[43]....
        /*039c*/ 	.word	0x00002210
        /*03a0*/ 	.word	0x00000002
        /*03a4*/ 	.word	0x00000000
        /*03a8*/ 	.short	0x0101
        /*03aa*/ 	.byte	0xff
	.zero		1


	//   ....[44]....
        /*03ac*/ 	.word	0x00002770
        /*03b0*/ 	.word	0x000000ff
        /*03b4*/ 	.word	0x00000000
        /*03b8*/ 	.short	0x010a
        /*03ba*/ 	.byte	0x05
	.zero		1


	//   ....[45]....
        /*03bc*/ 	.word	0x00002800
        /*03c0*/ 	.word	0x000000ff
        /*03c4*/ 	.word	0x00000000
        /*03c8*/ 	.short	0x010a
        /*03ca*/ 	.byte	0x05
	.zero		1


	//   ....[46]....
        /*03cc*/ 	.word	0x00002890
        /*03d0*/ 	.word	0x000000ff
        /*03d4*/ 	.word	0x00000000
        /*03d8*/ 	.short	0x010a
        /*03da*/ 	.byte	0x05
	.zero		1


	//   ....[47]....
        /*03dc*/ 	.word	0x00002920
        /*03e0*/ 	.word	0x000000ff
        /*03e4*/ 	.word	0x00000000
        /*03e8*/ 	.short	0x010a
        /*03ea*/ 	.byte	0x05
	.zero		1


	//   ....[48]....
        /*03ec*/ 	.word	0x000029b0
        /*03f0*/ 	.word	0x000000ff
        /*03f4*/ 	.word	0x00000000
        /*03f8*/ 	.short	0x010a
        /*03fa*/ 	.byte	0x05
	.zero		1


	//   ....[49]....
        /*03fc*/ 	.word	0x00002a50
        /*0400*/ 	.word	0x00000000
        /*0404*/ 	.word	0x00000000
        /*0408*/ 	.short	0x010a
        /*040a*/ 	.byte	0xff
	.zero		1


	//   ....[50]....
        /*040c*/ 	.word	0x00002b70
        /*0410*/ 	.word	0x00000000
        /*0414*/ 	.word	0x000000e0
        /*0418*/ 	.short	0x010a
        /*041a*/ 	.byte	0xff
	.zero		1


	//   ....[51]....
        /*041c*/ 	.word	0x00002be0
        /*0420*/ 	.word	0x00000000
        /*0424*/ 	.word	0x00000000
        /*0428*/ 	.short	0x0101
        /*042a*/ 	.byte	0xff
	.zero		1


	//   ....[52]....
        /*042c*/ 	.word	0x00002c00
        /*0430*/ 	.word	0x000000ff
        /*0434*/ 	.word	0x00000090
        /*0438*/ 	.short	0x010a
        /*043a*/ 	.byte	0x05
	.zero		1


	//   ....[53]....
        /*043c*/ 	.word	0x00002d20
        /*0440*/ 	.word	0x00000000
        /*0444*/ 	.word	0x00000080
        /*0448*/ 	.short	0x010a
        /*044a*/ 	.byte	0xff
	.zero		1


	//   ....[54]....
        /*044c*/ 	.word	0x00002e20
        /*0450*/ 	.word	0x00000000
        /*0454*/ 	.word	0x00000000
        /*0458*/ 	.short	0x0101
        /*045a*/ 	.byte	0xff
	.zero		1


	//   ....[55]....
        /*045c*/ 	.word	0x00002eb0
        /*0460*/ 	.word	0x000000ff
        /*0464*/ 	.word	0x00000090
        /*0468*/ 	.short	0x0106
        /*046a*/ 	.byte	0x05
	.zero		1


	//   ....[56]....
        /*046c*/ 	.word	0x00002ed0
        /*0470*/ 	.word	0x000000ff
        /*0474*/ 	.word	0x00000090
        /*0478*/ 	.short	0x010a
        /*047a*/ 	.byte	0x05
	.zero		1


	//   ....[57]....
        /*047c*/ 	.word	0x00002f60
        /*0480*/ 	.word	0x000000ff
        /*0484*/ 	.word	0x00000090
        /*0488*/ 	.short	0x0106
        /*048a*/ 	.byte	0x04
	.zero		1


	//   ....[58]....
        /*048c*/ 	.word	0x00002fa0
        /*0490*/ 	.word	0x00000000
        /*0494*/ 	.word	0x00000090
        /*0498*/ 	.short	0x010a
        /*049a*/ 	.byte	0xff
	.zero		1


	//   ....[59]....
        /*049c*/ 	.word	0x000031e0
        /*04a0*/ 	.word	0x000000ff
        /*04a4*/ 	.word	0x00000008
        /*04a8*/ 	.short	0x010a
        /*04aa*/ 	.byte	0x06
	.zero		1


	//   ....[60]....
        /*04ac*/ 	.word	0x00003200
        /*04b0*/ 	.word	0x000000ff
        /*04b4*/ 	.word	0x00000008
        /*04b8*/ 	.short	0x010a
        /*04ba*/ 	.byte	0x06
	.zero		1


	//   ....[61]....
        /*04bc*/ 	.word	0x00003390
        /*04c0*/ 	.word	0x000000ff
        /*04c4*/ 	.word	0x00000008
        /*04c8*/ 	.short	0x010a
        /*04ca*/ 	.byte	0x06
	.zero		1


	//   ....[62]....
        /*04cc*/ 	.word	0x000033b0
        /*04d0*/ 	.word	0x000000ff
        /*04d4*/ 	.word	0x00000008
        /*04d8*/ 	.short	0x010a
        /*04da*/ 	.byte	0x06
	.zero		1


	//   ....[63]....
        /*04dc*/ 	.word	0x00003470
        /*04e0*/ 	.word	0x000000ff
        /*04e4*/ 	.word	0x00000000
        /*04e8*/ 	.short	0x0101
        /*04ea*/ 	.byte	0x07
	.zero		1


	//   ....[64]....
        /*04ec*/ 	.word	0x00003830
        /*04f0*/ 	.word	0x00000000
        /*04f4*/ 	.word	0x00000080
        /*04f8*/ 	.short	0x010a
        /*04fa*/ 	.byte	0xff
	.zero		1


	//   ....[65]....
        /*04fc*/ 	.word	0x000038f0
        /*0500*/ 	.word	0x00000000
        /*0504*/ 	.word	0x00000000
        /*0508*/ 	.short	0x0101
        /*050a*/ 	.byte	0xff
	.zero		1


	//   ....[66]....
        /*050c*/ 	.word	0x000039a0
        /*0510*/ 	.word	0x000000ff
        /*0514*/ 	.word	0x00000000
        /*0518*/ 	.short	0x010a
        /*051a*/ 	.byte	0x09
	.zero		1


	//   ....[67]....
        /*051c*/ 	.word	0x000039c0
        /*0520*/ 	.word	0x000000ff
        /*0524*/ 	.word	0x000000c0
        /*0528*/ 	.short	0x010a
        /*052a*/ 	.byte	0x08
	.zero		1


	//   ....[68]....
        /*052c*/ 	.word	0x00003a70
        /*0530*/ 	.word	0x000000ff
        /*0534*/ 	.word	0x00000000
        /*0538*/ 	.short	0x010a
        /*053a*/ 	.byte	0x0e
	.zero		1


	//   ....[69]....
        /*053c*/ 	.word	0x00003ba0
        /*0540*/ 	.word	0x000000ff
        /*0544*/ 	.word	0x00000000
        /*0548*/ 	.short	0x010a
        /*054a*/ 	.byte	0x26
	.zero		1


	//   ....[70]....
        /*054c*/ 	.word	0x00003fe0
        /*0550*/ 	.word	0x000000ff
        /*0554*/ 	.word	0x00000000
        /*0558*/ 	.short	0x010a
        /*055a*/ 	.byte	0x08
	.zero		1


	//   ....[71]....
        /*055c*/ 	.word	0x00004070
        /*0560*/ 	.word	0x000000ff
        /*0564*/ 	.word	0x00000000
        /*0568*/ 	.short	0x010a
        /*056a*/ 	.byte	0x08
	.zero		1


	//   ....[72]....
        /*056c*/ 	.word	0x00004100
        /*0570*/ 	.word	0x000000ff
        /*0574*/ 	.word	0x00000000
        /*0578*/ 	.short	0x010a
        /*057a*/ 	.byte	0x08
	.zero		1


	//   ....[73]....
        /*057c*/ 	.word	0x000041a0
        /*0580*/ 	.word	0x00000000
        /*0584*/ 	.word	0x00000000
        /*0588*/ 	.short	0x010a
        /*058a*/ 	.byte	0xff
	.zero		1


	//   ....[74]....
        /*058c*/ 	.word	0x000041e0
        /*0590*/ 	.word	0x00000000
        /*0594*/ 	.word	0x00000000
        /*0598*/ 	.short	0x010a
        /*059a*/ 	.byte	0xff
	.zero		1


	//   ....[75]....
        /*059c*/ 	.word	0x00004250
        /*05a0*/ 	.word	0x000000ff
        /*05a4*/ 	.word	0x00000000
        /*05a8*/ 	.short	0x0101
        /*05aa*/ 	.byte	0x05
	.zero		1


	//   ....[76]....
        /*05ac*/ 	.word	0x00004290
        /*05b0*/ 	.word	0x000000ff
        /*05b4*/ 	.word	0x00000100
        /*05b8*/ 	.short	0x010a
        /*05ba*/ 	.byte	0x07
	.zero		1


	//   ....[77]....
        /*05bc*/ 	.word	0x000042e0
        /*05c0*/ 	.word	0x000000ff
        /*05c4*/ 	.word	0x00000000
        /*05c8*/ 	.short	0x0101
        /*05ca*/ 	.byte	0x05
	.zero		1


	//   ....[78]....
        /*05cc*/ 	.word	0x00004700
        /*05d0*/ 	.word	0x00000000
        /*05d4*/ 	.word	0x00000080
        /*05d8*/ 	.short	0x010a
        /*05da*/ 	.byte	0xff
	.zero		1


	//   ....[79]....
        /*05dc*/ 	.word	0x000047f0
        /*05e0*/ 	.word	0x00000000
        /*05e4*/ 	.word	0x00000000
        /*05e8*/ 	.short	0x0101
        /*05ea*/ 	.byte	0xff
	.zero		1


	//   ....[80]....
        /*05ec*/ 	.word	0x00004b10
        /*05f0*/ 	.word	0x000000ff
        /*05f4*/ 	.word	0x00000078
        /*05f8*/ 	.short	0x010a
        /*05fa*/ 	.byte	0x06
	.zero		1


	//   ....[81]....
        /*05fc*/ 	.word	0x00004c90
        /*0600*/ 	.word	0x000000ff
        /*0604*/ 	.word	0x00000068
        /*0608*/ 	.short	0x010a
        /*060a*/ 	.byte	0x06
	.zero		1


	//   ....[82]....
        /*060c*/ 	.word	0x00004fc0
        /*0610*/ 	.word	0x000000ff
        /*0614*/ 	.word	0x00000060
        /*0618*/ 	.short	0x010b
        /*061a*/ 	.byte	0x06
	.zero		1


	//   ....[83]....
        /*061c*/ 	.word	0x00004fe0
        /*0620*/ 	.word	0x000000ff
        /*0624*/ 	.word	0x00000000
        /*0628*/ 	.short	0x0101
        /*062a*/ 	.byte	0x2a
	.zero		1


	//   ....[84]....
        /*062c*/ 	.word	0x00005020
        /*0630*/ 	.word	0x00000000
        /*0634*/ 	.word	0x00000068
        /*0638*/ 	.short	0x010a
        /*063a*/ 	.byte	0xff
	.zero		1


	//   ....[85]....
        /*063c*/ 	.word	0x00005280
        /*0640*/ 	.word	0x00000000
        /*0644*/ 	.word	0x00000080
        /*0648*/ 	.short	0x010a
        /*064a*/ 	.byte	0xff
	.zero		1


	//   ....[86]....
        /*064c*/ 	.word	0x00005370
        /*0650*/ 	.word	0x00000000
        /*0654*/ 	.word	0x00000000
        /*0658*/ 	.short	0x0101
        /*065a*/ 	.byte	0xff
	.zero		1


	//   ....[87]....
        /*065c*/ 	.word	0x00005a00
        /*0660*/ 	.word	0x000000ff
        /*0664*/ 	.word	0x00000060
        /*0668*/ 	.short	0x010a
        /*066a*/ 	.byte	0x2b
	.zero		1


	//   ....[88]....
        /*066c*/ 	.word	0x00005a30
        /*0670*/ 	.word	0x00000043
        /*0674*/ 	.word	0x000000a0
        /*0678*/ 	.short	0x010a
        /*067a*/ 	.byte	0xff
	.zero		1


	//   ....[89]....
        /*067c*/ 	.word	0x00005b50
        /*0680*/ 	.word	0x000000ff
        /*0684*/ 	.word	0x00000060
        /*0688*/ 	.short	0x010a
        /*068a*/ 	.byte	0x2b
	.zero		1


	//   ....[90]....
        /*068c*/ 	.word	0x00005ce0
        /*0690*/ 	.word	0x000000ff
        /*0694*/ 	.word	0x00000000
        /*0698*/ 	.short	0x0101
        /*069a*/ 	.byte	0x04
	.zero		1


	//   ....[91]....
        /*069c*/ 	.word	0x00005d30
        /*06a0*/ 	.word	0x00000043
        /*06a4*/ 	.word	0x000000a0
        /*06a8*/ 	.short	0x010a
        /*06aa*/ 	.byte	0xff
	.zero		1


	//   ....[92]....
        /*06ac*/ 	.word	0x00005fd0
        /*06b0*/ 	.word	0x00000043
        /*06b4*/ 	.word	0x00000000
        /*06b8*/ 	.short	0x0101
        /*06ba*/ 	.byte	0xff
	.zero		1


	//   ....[93]....
        /*06bc*/ 	.word	0x00006540
        /*06c0*/ 	.word	0x00000002
        /*06c4*/ 	.word	0x000000f0
        /*06c8*/ 	.short	0x010a
        /*06ca*/ 	.byte	0xff
	.zero		1


	//   ....[94]....
        /*06cc*/ 	.word	0x000065a0
        /*06d0*/ 	.word	0x00000002
        /*06d4*/ 	.word	0x00000030
        /*06d8*/ 	.short	0x010a
        /*06da*/ 	.byte	0xff
	.zero		1


	//   ....[95]....
        /*06dc*/ 	.word	0x00006600
        /*06e0*/ 	.word	0x00000002
        /*06e4*/ 	.word	0x00000030
        /*06e8*/ 	.short	0x010a
        /*06ea*/ 	.byte	0xff
	.zero		1


	//   ....[96]....
        /*06ec*/ 	.word	0x00006650
        /*06f0*/ 	.word	0x00000002
        /*06f4*/ 	.word	0x00000080
        /*06f8*/ 	.short	0x010a
        /*06fa*/ 	.byte	0xff
	.zero		1


	//   ....[97]....
        /*06fc*/ 	.word	0x000066b0
        /*0700*/ 	.word	0x00000000
        /*0704*/ 	.word	0x00000000
        /*0708*/ 	.short	0x010a
        /*070a*/ 	.byte	0xff
	.zero		1


	//   ....[98]....
        /*070c*/ 	.word	0x00006710
        /*0710*/ 	.word	0x00000000
        /*0714*/ 	.word	0x00000000
        /*0718*/ 	.short	0x010a
        /*071a*/ 	.byte	0xff
	.zero		1


	//   ....[99]....
        /*071c*/ 	.word	0x00006770
        /*0720*/ 	.word	0x00000000
        /*0724*/ 	.word	0x00000000
        /*0728*/ 	.short	0x010a
        /*072a*/ 	.byte	0xff
	.zero		1


	//   ....[100]....
        /*072c*/ 	.word	0x000067d0
        /*0730*/ 	.word	0x00000000
        /*0734*/ 	.word	0x00000000
        /*0738*/ 	.short	0x010a
        /*073a*/ 	.byte	0xff
	.zero		1


	//   ....[101]....
        /*073c*/ 	.word	0x00006830
        /*0740*/ 	.word	0x00000000
        /*0744*/ 	.word	0x00000000
        /*0748*/ 	.short	0x010a
        /*074a*/ 	.byte	0xff
	.zero		1


	//   ....[102]....
        /*074c*/ 	.word	0x00006880
        /*0750*/ 	.word	0x00000000
        /*0754*/ 	.word	0x000000e0
        /*0758*/ 	.short	0x010a
        /*075a*/ 	.byte	0xff
	.zero		1


	//   ....[103]....
        /*075c*/ 	.word	0x000068e0
        /*0760*/ 	.word	0x00000000
        /*0764*/ 	.word	0x00000090
        /*0768*/ 	.short	0x010a
        /*076a*/ 	.byte	0xff
	.zero		1


	//   ....[104]....
        /*076c*/ 	.word	0x00006930
        /*0770*/ 	.word	0x00000000
        /*0774*/ 	.word	0x00000080
        /*0778*/ 	.short	0x010a
        /*077a*/ 	.byte	0xff
	.zero		1


	//   ....[105]....
        /*077c*/ 	.word	0x00006990
        /*0780*/ 	.word	0x00000000
        /*0784*/ 	.word	0x00000090
        /*0788*/ 	.short	0x010a
        /*078a*/ 	.byte	0xff
	.zero		1


	//   ....[106]....
        /*078c*/ 	.word	0x000069f0
        /*0790*/ 	.word	0x00000004
        /*0794*/ 	.word	0x00000008
        /*0798*/ 	.short	0x010a
        /*079a*/ 	.byte	0xff
	.zero		1


	//   ....[107]....
        /*079c*/ 	.word	0x00006ad0
        /*07a0*/ 	.word	0x00000002
        /*07a4*/ 	.word	0x00000008
        /*07a8*/ 	.short	0x010a
        /*07aa*/ 	.byte	0xff
	.zero		1


	//   ....[108]....
        /*07ac*/ 	.word	0x00006b20
        /*07b0*/ 	.word	0x00000000
        /*07b4*/ 	.word	0x00000080
        /*07b8*/ 	.short	0x010a
        /*07ba*/ 	.byte	0xff
	.zero		1


	//   ....[109]....
        /*07bc*/ 	.word	0x00006b80
        /*07c0*/ 	.word	0x00000000
        /*07c4*/ 	.word	0x000000c0
        /*07c8*/ 	.short	0x010a
        /*07ca*/ 	.byte	0xff
	.zero		1


	//   ....[110]....
        /*07cc*/ 	.word	0x00006be0
        /*07d0*/ 	.word	0x00000000
        /*07d4*/ 	.word	0x00000000
        /*07d8*/ 	.short	0x010a
        /*07da*/ 	.byte	0xff
	.zero		1


	//   ....[111]....
        /*07dc*/ 	.word	0x00006c40
        /*07e0*/ 	.word	0x00000000
        /*07e4*/ 	.word	0x00000000
        /*07e8*/ 	.short	0x010a
        /*07ea*/ 	.byte	0xff
	.zero		1


	//   ....[112]....
        /*07ec*/ 	.word	0x00006ca0
        /*07f0*/ 	.word	0x00000000
        /*07f4*/ 	.word	0x00000000
        /*07f8*/ 	.short	0x010a
        /*07fa*/ 	.byte	0xff
	.zero		1


	//   ....[113]....
        /*07fc*/ 	.word	0x00006d00
        /*0800*/ 	.word	0x00000000
        /*0804*/ 	.word	0x00000000
        /*0808*/ 	.short	0x010a
        /*080a*/ 	.byte	0xff
	.zero		1


	//   ....[114]....
        /*080c*/ 	.word	0x00006d60
        /*0810*/ 	.word	0x00000000
        /*0814*/ 	.word	0x00000100
        /*0818*/ 	.short	0x010a
        /*081a*/ 	.byte	0xff
	.zero		1


	//   ....[115]....
        /*081c*/ 	.word	0x00006db0
        /*0820*/ 	.word	0x00000000
        /*0824*/ 	.word	0x00000080
        /*0828*/ 	.short	0x010a
        /*082a*/ 	.byte	0xff
	.zero		1


	//   ....[116]....
        /*082c*/ 	.word	0x00006e10
        /*0830*/ 	.word	0x00000000
        /*0834*/ 	.word	0x00000078
        /*0838*/ 	.short	0x010a
        /*083a*/ 	.byte	0xff
	.zero		1


	//   ....[117]....
        /*083c*/ 	.word	0x00006e70
        /*0840*/ 	.word	0x00000000
        /*0844*/ 	.word	0x00000068
        /*0848*/ 	.short	0x010a
        /*084a*/ 	.byte	0xff
	.zero		1


	//   ....[118]....
        /*084c*/ 	.word	0x00006ec0
        /*0850*/ 	.word	0x00000000
        /*0854*/ 	.word	0x00000080
        /*0858*/ 	.short	0x010a
        /*085a*/ 	.byte	0xff
	.zero		1


	//   ....[119]....
        /*085c*/ 	.word	0x00006f20
        /*0860*/ 	.word	0x00000000
        /*0864*/ 	.word	0x00000060
        /*0868*/ 	.short	0x010a
        /*086a*/ 	.byte	0xff
	.zero		1


	//   ....[120]....
        /*086c*/ 	.word	0x00006f70
        /*0870*/ 	.word	0x00000043
        /*0874*/ 	.word	0x000000a0
        /*0878*/ 	.short	0x010a
        /*087a*/ 	.byte	0xff
	.zero		1


	//----- nvinfo : EIATTR_NUM_MBARRIERS
	.align		4
.L_44:
        /*087c*/ 	.byte	0x03, 0x38
        /*087e*/ 	.short	0x0021


	//----- nvinfo : EIATTR_EXIT_INSTR_OFFSETS
	.align		4
        /*0880*/ 	.byte	0x04, 0x1c
        /*0882*/ 	.short	(.L_46 - .L_45)


	//   ....[0]....
.L_45:
        /*0884*/ 	.word	0x00002a80


	//   ....[1]....
        /*0888*/ 	.word	0x00002f70


	//   ....[2]....
        /*088c*/ 	.word	0x00002fd0


	//   ....[3]....
        /*0890*/ 	.word	0x00004510


	//   ....[4]....
        /*0894*/ 	.word	0x00005050


	//   ....[5]....
        /*0898*/ 	.word	0x00005090


	//   ....[6]....
        /*089c*/ 	.word	0x00006530


	//----- nvinfo : EIATTR_MAX_THREADS
	.align		4
.L_46:
        /*08a0*/ 	.byte	0x04, 0x05
        /*08a2*/ 	.short	(.L_48 - .L_47)
.L_47:
        /*08a4*/ 	.word	0x00000100
        /*08a8*/ 	.word	0x00000001
        /*08ac*/ 	.word	0x00000001


	//----- nvinfo : EIATTR_CRS_STACK_SIZE
	.align		4
.L_48:
        /*08b0*/ 	.byte	0x04, 0x1e
        /*08b2*/ 	.short	(.L_50 - .L_49)
.L_49:
        /*08b4*/ 	.word	0x00000000


	//----- nvinfo : EIATTR_CBANK_PARAM_SIZE
	.align		4
.L_50:
        /*08b8*/ 	.byte	0x03, 0x19
        /*08ba*/ 	.short	0x0800


	//----- nvinfo : EIATTR_PARAM_CBANK
	.align		4
        /*08bc*/ 	.byte	0x04, 0x0a
        /*08be*/ 	.short	(.L_52 - .L_51)
	.align		4
.L_51:
        /*08c0*/ 	.word	index@(.nv.constant0._ZN7cutlass13device_kernelINS_4gemm6kernel13GemmUniversalIN4cute5tupleIJiiiiEEENS1_10collective13CollectiveMmaINS1_35MainloopSm100TmaUmmaWarpSpecializedILi6ELi2ELi4ENS5_IJNS4_1CILi2EEENSA_ILi1EEESC_EEEEENS5_IJNSA_ILi256EEENSA_ILi16EEESF_EEENS_12float_e4m3_tENS5_IJlSC_lEEESI_SJ_NS4_8TiledMMAINS4_8MMA_AtomIJNS4_10MMA_TraitsINS4_25SM100_MMA_F8F6F4_2x1SM_SSEJSI_SI_fSF_SG_NS4_17integral_constantINS4_4UMMA5MajorELSQ_0EEESR_NSO_INSP_7ScaleInELSS_0EEEST_EEEEEENS4_6LayoutINS5_IJSC_SC_SC_EEENS5_IJNSA_ILi0EEESY_SY_EEEEENS5_IJNS4_10UnderscoreES11_S11_EEEEENS4_18SM100_TMA_2SM_LOADENS4_14ComposedLayoutINS4_7SwizzleILi3ELi4ELi3EEENS4_18smem_ptr_flag_bitsILi8EEENSW_INS5_IJNSA_ILi8EEENSA_ILi128EEEEEENS5_IJS1B_SC_EEEEEEEvNS4_8identityES14_S1F_vS1G_EENS_8epilogue10collective18CollectiveEpilogueINS1I_23Sm100TmaWarpSpecializedILi1ELi1ELi16ELb0ELb0EEEJNS5_IJS1B_SG_SF_EEENS5_IJNSW_IS1B_SC_EENSW_ISG_SC_EEEEESI_SJ_SI_SJ_NS1I_6fusion15FusionCallbacksIS1M_NS1R_17LinearCombinationISI_fSI_fLNS_15FloatRoundStyleE2EEES1N_S1Q_JEEENS4_5SM1004TMEM4LOAD26SM100_TMEM_LOAD_32dp32b16xENS4_13SM90_TMA_LOADENS15_INS16_ILi0ELi4ELi3EEES19_NSW_INS5_IJS1A_SG_EEENS5_IJSG_SC_EEEEEEENS4_39AutoVectorizingCopyWithAssumedAlignmentILi128EEENS4_14SM90_TMA_STOREES26_S28_S28_EEEvvEEEEvNT_6ParamsE)
        /*08c4*/ 	.short	0x0380
        /*08c6*/ 	.short	0x0800


	//----- nvinfo : EIATTR_SW_WAR
	.align		4
.L_52:
        /*08c8*/ 	.byte	0x04, 0x36
        /*08ca*/ 	.short	(.L_54 - .L_53)
.L_53:
        /*08cc*/ 	.word	0x00000008
.L_54:


//--------------------- .nv.callgraph             --------------------------
	.section	.nv.callgraph,"",@"SHT_CUDA_CALLGRAPH"
	.align	4
	.sectionentsize	8
	.align		4
        /*0000*/ 	.word	0x00000000
	.align		4
        /*0004*/ 	.word	0xffffffff
	.align		4
        /*0008*/ 	.word	index@(_ZN7cutlass13device_kernelINS_4gemm6kernel13GemmUniversalIN4cute5tupleIJiiiiEEENS1_10collective13CollectiveMmaINS1_35MainloopSm100TmaUmmaWarpSpecializedILi6ELi2ELi4ENS5_IJNS4_1CILi2EEENSA_ILi1EEESC_EEEEENS5_IJNSA_ILi256EEENSA_ILi16EEESF_EEENS_12float_e4m3_tENS5_IJlSC_lEEESI_SJ_NS4_8TiledMMAINS4_8MMA_AtomIJNS4_10MMA_TraitsINS4_25SM100_MMA_F8F6F4_2x1SM_SSEJSI_SI_fSF_SG_NS4_17integral_constantINS4_4UMMA5MajorELSQ_0EEESR_NSO_INSP_7ScaleInELSS_0EEEST_EEEEEENS4_6LayoutINS5_IJSC_SC_SC_EEENS5_IJNSA_ILi0EEESY_SY_EEEEENS5_IJNS4_10UnderscoreES11_S11_EEEEENS4_18SM100_TMA_2SM_LOADENS4_14ComposedLayoutINS4_7SwizzleILi3ELi4ELi3EEENS4_18smem_ptr_flag_bitsILi8EEENSW_INS5_IJNSA_ILi8EEENSA_ILi128EEEEEENS5_IJS1B_SC_EEEEEEEvNS4_8identityES14_S1F_vS1G_EENS_8epilogue10collective18CollectiveEpilogueINS1I_23Sm100TmaWarpSpecializedILi1ELi1ELi16ELb0ELb0EEEJNS5_IJS1B_SG_SF_EEENS5_IJNSW_IS1B_SC_EENSW_ISG_SC_EEEEESI_SJ_SI_SJ_NS1I_6fusion15FusionCallbacksIS1M_NS1R_17LinearCombinationISI_fSI_fLNS_15FloatRoundStyleE2EEES1N_S1Q_JEEENS4_5SM1004TMEM4LOAD26SM100_TMEM_LOAD_32dp32b16xENS4_13SM90_TMA_LOADENS15_INS16_ILi0ELi4ELi3EEES19_NSW_INS5_IJS1A_SG_EEENS5_IJSG_SC_EEEEEEENS4_39AutoVectorizingCopyWithAssumedAlignmentILi128EEENS4_14SM90_TMA_STOREES26_S28_S28_EEEvvEEEEvNT_6ParamsE)
	.align		4
        /*000c*/ 	.word	index@(__assertfail)
	.align		4
        /*0010*/ 	.word	0x00000000
	.align		4
        /*0014*/ 	.word	0xfffffffe
	.align		4
        /*0018*/ 	.word	0x00000000
	.align		4
        /*001c*/ 	.word	0xfffffffd
	.align		4
        /*0020*/ 	.word	0x00000000
	.align		4
        /*0024*/ 	.word	0xfffffffc


//--------------------- .nv.constant4             --------------------------
	.section	.nv.constant4,"a",@progbits
	.align	8
	.align		8
.nv.constant4:
        /*0000*/ 	.dword	__assertfail
	.align		8
        /*0008*/ 	.dword	__unnamed_1
	.align		8
        /*0010*/ 	.dword	_ZN40_INTERNAL_316dea66_4_k_cu_473f8c52_250684cuda3std3__45__cpo5beginE
	.align		8
        /*0018*/ 	.dword	_ZN40_INTERNAL_316dea66_4_k_cu_473f8c52_250684cuda3std3__45__cpo3endE
	.align		8
        /*0020*/ 	.dword	_ZN40_INTERNAL_316dea66_4_k_cu_473f8c52_250684cuda3std3__45__cpo6cbeginE
	.align		8
        /*0028*/ 	.dword	_ZN40_INTERNAL_316dea66_4_k_cu_473f8c52_250684cuda3std3__45__cpo4cendE
	.align		8
        /*0030*/ 	.dword	_ZN40_INTERNAL_316dea66_4_k_cu_473f8c52_250684cuda3std3__442_GLOBAL__N__316dea66_4_k_cu_473f8c52_250686ignoreE
	.align		8
        /*0038*/ 	.dword	_ZN40_INTERNAL_316dea66_4_k_cu_473f8c52_250684cuda3std3__419piecewise_constructE
	.align		8
        /*0040*/ 	.dword	_ZN40_INTERNAL_316dea66_4_k_cu_473f8c52_250684cuda3std3__48in_placeE
	.align		8
        /*0048*/ 	.dword	_ZN40_INTERNAL_316dea66_4_k_cu_473f8c52_250684cuda3std6ranges3__45__cpo4swapE
	.align		8
        /*0050*/ 	.dword	_ZN40_INTERNAL_316dea66_4_k_cu_473f8c52_250684cuda3std6ranges3__45__cpo9iter_moveE
	.align		8
        /*0058*/ 	.dword	_ZN40_INTERNAL_316dea66_4_k_cu_473f8c52_250684cute7productE
	.align		8
        /*0060*/ 	.dword	_ZN40_INTERNAL_316dea66_4_k_cu_473f8c52_250684cute1_E
	.align		8
        /*0068*/ 	.dword	$str$25
	.align		8
        /*0070*/ 	.dword	$str$26


//--------------------- .text._ZN7cutlass13device_kernelINS_4gemm6kernel13GemmUniversalIN4cute5tupleIJiiiiEEENS1_10collective13CollectiveMmaINS1_35MainloopSm100TmaUmmaWarpSpecializedILi6ELi2ELi4ENS5_IJNS4_1CILi2EEENSA_ILi1EEESC_EEEEENS5_IJNSA_ILi256EEENSA_ILi16EEESF_EEENS_12float_e4m3_tENS5_IJlSC_lEEESI_SJ_NS4_8TiledMMAINS4_8MMA_AtomIJNS4_10MMA_TraitsINS4_25SM100_MMA_F8F6F4_2x1SM_SSEJSI_SI_fSF_SG_NS4_17integral_constantINS4_4UMMA5MajorELSQ_0EEESR_NSO_INSP_7ScaleInELSS_0EEEST_EEEEEENS4_6LayoutINS5_IJSC_SC_SC_EEENS5_IJNSA_ILi0EEESY_SY_EEEEENS5_IJNS4_10UnderscoreES11_S11_EEEEENS4_18SM100_TMA_2SM_LOADENS4_14ComposedLayoutINS4_7SwizzleILi3ELi4ELi3EEENS4_18smem_ptr_flag_bitsILi8EEENSW_INS5_IJNSA_ILi8EEENSA_ILi128EEEEEENS5_IJS1B_SC_EEEEEEEvNS4_8identityES14_S1F_vS1G_EENS_8epilogue10collective18CollectiveEpilogueINS1I_23Sm100TmaWarpSpecializedILi1ELi1ELi16ELb0ELb0EEEJNS5_IJS1B_SG_SF_EEENS5_IJNSW_IS1B_SC_EENSW_ISG_SC_EEEEESI_SJ_SI_SJ_NS1I_6fusion15FusionCallbacksIS1M_NS1R_17LinearCombinationISI_fSI_fLNS_15FloatRoundStyleE2EEES1N_S1Q_JEEENS4_5SM1004TMEM4LOAD26SM100_TMEM_LOAD_32dp32b16xENS4_13SM90_TMA_LOADENS15_INS16_ILi0ELi4ELi3EEES19_NSW_INS5_IJS1A_SG_EEENS5_IJSG_SC_EEEEEEENS4_39AutoVectorizingCopyWithAssumedAlignmentILi128EEENS4_14SM90_TMA_STOREES26_S28_S28_EEEvvEEEEvNT_6ParamsE --------------------------
	.section	.text._ZN7cutlass13device_kernelINS_4gemm6kernel13GemmUniversalIN4cute5tupleIJiiiiEEENS1_10collective13CollectiveMmaINS1_35MainloopSm100TmaUmmaWarpSpecializedILi6ELi2ELi4ENS5_IJNS4_1CILi2EEENSA_ILi1EEESC_EEEEENS5_IJNSA_ILi256EEENSA_ILi16EEESF_EEENS_12float_e4m3_tENS5_IJlSC_lEEESI_SJ_NS4_8TiledMMAINS4_8MMA_AtomIJNS4_10MMA_TraitsINS4_25SM100_MMA_F8F6F4_2x1SM_SSEJSI_SI_fSF_SG_NS4_17integral_constantINS4_4UMMA5MajorELSQ_0EEESR_NSO_INSP_7ScaleInELSS_0EEEST_EEEEEENS4_6LayoutINS5_IJSC_SC_SC_EEENS5_IJNSA_ILi0EEESY_SY_EEEEENS5_IJNS4_10UnderscoreES11_S11_EEEEENS4_18SM100_TMA_2SM_LOADENS4_14ComposedLayoutINS4_7SwizzleILi3ELi4ELi3EEENS4_18smem_ptr_flag_bitsILi8EEENSW_INS5_IJNSA_ILi8EEENSA_ILi128EEEEEENS5_IJS1B_SC_EEEEEEEvNS4_8identityES14_S1F_vS1G_EENS_8epilogue10collective18CollectiveEpilogueINS1I_23Sm100TmaWarpSpecializedILi1ELi1ELi16ELb0ELb0EEEJNS5_IJS1B_SG_SF_EEENS5_IJNSW_IS1B_SC_EENSW_ISG_SC_EEEEESI_SJ_SI_SJ_NS1I_6fusion15FusionCallbacksIS1M_NS1R_17LinearCombinationISI_fSI_fLNS_15FloatRoundStyleE2EEES1N_S1Q_JEEENS4_5SM1004TMEM4LOAD26SM100_TMEM_LOAD_32dp32b16xENS4_13SM90_TMA_LOADENS15_INS16_ILi0ELi4ELi3EEES19_NSW_INS5_IJS1A_SG_EEENS5_IJSG_SC_EEEEEEENS4_39AutoVectorizingCopyWithAssumedAlignmentILi128EEENS4_14SM90_TMA_STOREES26_S28_S28_EEEvvEEEEvNT_6ParamsE,"ax",@progbits
	.align	128
.text._ZN7cutlass13device_kernelINS_4gemm6kernel13GemmUniversalIN4cute5tupleIJiiiiEEENS1_10collective13CollectiveMmaINS1_35MainloopSm100TmaUmmaWarpSpecializedILi6ELi2ELi4ENS5_IJNS4_1CILi2EEENSA_ILi1EEESC_EEEEENS5_IJNSA_ILi256EEENSA_ILi16EEESF_EEENS_12float_e4m3_tENS5_IJlSC_lEEESI_SJ_NS4_8TiledMMAINS4_8MMA_AtomIJNS4_10MMA_TraitsINS4_25SM100_MMA_F8F6F4_2x1SM_SSEJSI_SI_fSF_SG_NS4_17integral_constantINS4_4UMMA5MajorELSQ_0EEESR_NSO_INSP_7ScaleInELSS_0EEEST_EEEEEENS4_6LayoutINS5_IJSC_SC_SC_EEENS5_IJNSA_ILi0EEESY_SY_EEEEENS5_IJNS4_10UnderscoreES11_S11_EEEEENS4_18SM100_TMA_2SM_LOADENS4_14ComposedLayoutINS4_7SwizzleILi3ELi4ELi3EEENS4_18smem_ptr_flag_bitsILi8EEENSW_INS5_IJNSA_ILi8EEENSA_ILi128EEEEEENS5_IJS1B_SC_EEEEEEEvNS4_8identityES14_S1F_vS1G_EENS_8epilogue10collective18CollectiveEpilogueINS1I_23Sm100TmaWarpSpecializedILi1ELi1ELi16ELb0ELb0EEEJNS5_IJS1B_SG_SF_EEENS5_IJNSW_IS1B_SC_EENSW_ISG_SC_EEEEESI_SJ_SI_SJ_NS1I_6fusion15FusionCallbacksIS1M_NS1R_17LinearCombinationISI_fSI_fLNS_15FloatRoundStyleE2EEES1N_S1Q_JEEENS4_5SM1004TMEM4LOAD26SM100_TMEM_LOAD_32dp32b16xENS4_13SM90_TMA_LOADENS15_INS16_ILi0ELi4ELi3EEES19_NSW_INS5_IJS1A_SG_EEENS5_IJSG_SC_EEEEEEENS4_39AutoVectorizingCopyWithAssumedAlignmentILi128EEENS4_14SM90_TMA_STOREES26_S28_S28_EEEvvEEEEvNT_6ParamsE:
        .type           _ZN7cutlass13device_kernelINS_4gemm6kernel13GemmUniversalIN4cute5tupleIJiiiiEEENS1_10collective13CollectiveMmaINS1_35MainloopSm100TmaUmmaWarpSpecializedILi6ELi2ELi4ENS5_IJNS4_1CILi2EEENSA_ILi1EEESC_EEEEENS5_IJNSA_ILi256EEENSA_ILi16EEESF_EEENS_12float_e4m3_tENS5_IJlSC_lEEESI_SJ_NS4_8TiledMMAINS4_8MMA_AtomIJNS4_10MMA_TraitsINS4_25SM100_MMA_F8F6F4_2x1SM_SSEJSI_SI_fSF_SG_NS4_17integral_constantINS4_4UMMA5MajorELSQ_0EEESR_NSO_INSP_7ScaleInELSS_0EEEST_EEEEEENS4_6LayoutINS5_IJSC_SC_SC_EEENS5_IJNSA_ILi0EEESY_SY_EEEEENS5_IJNS4_10UnderscoreES11_S11_EEEEENS4_18SM100_TMA_2SM_LOADENS4_14ComposedLayoutINS4_7SwizzleILi3ELi4ELi3EEENS4_18smem_ptr_flag_bitsILi8EEENSW_INS5_IJNSA_ILi8EEENSA_ILi128EEEEEENS5_IJS1B_SC_EEEEEEEvNS4_8identityES14_S1F_vS1G_EENS_8epilogue10collective18CollectiveEpilogueINS1I_23Sm100TmaWarpSpecializedILi1ELi1ELi16ELb0ELb0EEEJNS5_IJS1B_SG_SF_EEENS5_IJNSW_IS1B_SC_EENSW_ISG_SC_EEEEESI_SJ_SI_SJ_NS1I_6fusion15FusionCallbacksIS1M_NS1R_17LinearCombinationISI_fSI_fLNS_15FloatRoundStyleE2EEES1N_S1Q_JEEENS4_5SM1004TMEM4LOAD26SM100_TMEM_LOAD_32dp32b16xENS4_13SM90_TMA_LOADENS15_INS16_ILi0ELi4ELi3EEES19_NSW_INS5_IJS1A_SG_EEENS5_IJSG_SC_EEEEEEENS4_39AutoVectorizingCopyWithAssumedAlignmentILi128EEENS4_14SM90_TMA_STOREES26_S28_S28_EEEvvEEEEvNT_6ParamsE,@function
        .size           _ZN7cutlass13device_kernelINS_4gemm6kernel13GemmUniversalIN4cute5tupleIJiiiiEEENS1_10collective13CollectiveMmaINS1_35MainloopSm100TmaUmmaWarpSpecializedILi6ELi2ELi4ENS5_IJNS4_1CILi2EEENSA_ILi1EEESC_EEEEENS5_IJNSA_ILi256EEENSA_ILi16EEESF_EEENS_12float_e4m3_tENS5_IJlSC_lEEESI_SJ_NS4_8TiledMMAINS4_8MMA_AtomIJNS4_10MMA_TraitsINS4_25SM100_MMA_F8F6F4_2x1SM_SSEJSI_SI_fSF_SG_NS4_17integral_constantINS4_4UMMA5MajorELSQ_0EEESR_NSO_INSP_7ScaleInELSS_0EEEST_EEEEEENS4_6LayoutINS5_IJSC_SC_SC_EEENS5_IJNSA_ILi0EEESY_SY_EEEEENS5_IJNS4_10UnderscoreES11_S11_EEEEENS4_18SM100_TMA_2SM_LOADENS4_14ComposedLayoutINS4_7SwizzleILi3ELi4ELi3EEENS4_18smem_ptr_flag_bitsILi8EEENSW_INS5_IJNSA_ILi8EEENSA_ILi128EEEEEENS5_IJS1B_SC_EEEEEEEvNS4_8identityES14_S1F_vS1G_EENS_8epilogue10collective18CollectiveEpilogueINS1I_23Sm100TmaWarpSpecializedILi1ELi1ELi16ELb0ELb0EEEJNS5_IJS1B_SG_SF_EEENS5_IJNSW_IS1B_SC_EENSW_ISG_SC_EEEEESI_SJ_SI_SJ_NS1I_6fusion15FusionCallbacksIS1M_NS1R_17LinearCombinationISI_fSI_fLNS_15FloatRoundStyleE2EEES1N_S1Q_JEEENS4_5SM1004TMEM4LOAD26SM100_TMEM_LOAD_32dp32b16xENS4_13SM90_TMA_LOADENS15_INS16_ILi0ELi4ELi3EEES19_NSW_INS5_IJS1A_SG_EEENS5_IJSG_SC_EEEEEEENS4_39AutoVectorizingCopyWithAssumedAlignmentILi128EEENS4_14SM90_TMA_STOREES26_S28_S28_EEEvvEEEEvNT_6ParamsE,(.L_x_151 - _ZN7cutlass13device_kernelINS_4gemm6kernel13GemmUniversalIN4cute5tupleIJiiiiEEENS1_10collective13CollectiveMmaINS1_35MainloopSm100TmaUmmaWarpSpecializedILi6ELi2ELi4ENS5_IJNS4_1CILi2EEENSA_ILi1EEESC_EEEEENS5_IJNSA_ILi256EEENSA_ILi16EEESF_EEENS_12float_e4m3_tENS5_IJlSC_lEEESI_SJ_NS4_8TiledMMAINS4_8MMA_AtomIJNS4_10MMA_TraitsINS4_25SM100_MMA_F8F6F4_2x1SM_SSEJSI_SI_fSF_SG_NS4_17integral_constantINS4_4UMMA5MajorELSQ_0EEESR_NSO_INSP_7ScaleInELSS_0EEEST_EEEEEENS4_6LayoutINS5_IJSC_SC_SC_EEENS5_IJNSA_ILi0EEESY_SY_EEEEENS5_IJNS4_10UnderscoreES11_S11_EEEEENS4_18SM100_TMA_2SM_LOADENS4_14ComposedLayoutINS4_7SwizzleILi3ELi4ELi3EEENS4_18smem_ptr_flag_bitsILi8EEENSW_INS5_IJNSA_ILi8EEENSA_ILi128EEEEEENS5_IJS1B_SC_EEEEEEEvNS4_8identityES14_S1F_vS1G_EENS_8epilogue10collective18CollectiveEpilogueINS1I_23Sm100TmaWarpSpecializedILi1ELi1ELi16ELb0ELb0EEEJNS5_IJS1B_SG_SF_EEENS5_IJNSW_IS1B_SC_EENSW_ISG_SC_EEEEESI_SJ_SI_SJ_NS1I_6fusion15FusionCallbacksIS1M_NS1R_17LinearCombinationISI_fSI_fLNS_15FloatRoundStyleE2EEES1N_S1Q_JEEENS4_5SM1004TMEM4LOAD26SM100_TMEM_LOAD_32dp32b16xENS4_13SM90_TMA_LOADENS15_INS16_ILi0ELi4ELi3EEES19_NSW_INS5_IJS1A_SG_EEENS5_IJSG_SC_EEEEEEENS4_39AutoVectorizingCopyWithAssumedAlignmentILi128EEENS4_14SM90_TMA_STOREES26_S28_S28_EEEvvEEEEvNT_6ParamsE)
        .other          _ZN7cutlass13device_kernelINS_4gemm6kernel13GemmUniversalIN4cute5tupleIJiiiiEEENS1_10collective13CollectiveMmaINS1_35MainloopSm100TmaUmmaWarpSpecializedILi6ELi2ELi4ENS5_IJNS4_1CILi2EEENSA_ILi1EEESC_EEEEENS5_IJNSA_ILi256EEENSA_ILi16EEESF_EEENS_12float_e4m3_tENS5_IJlSC_lEEESI_SJ_NS4_8TiledMMAINS4_8MMA_AtomIJNS4_10MMA_TraitsINS4_25SM100_MMA_F8F6F4_2x1SM_SSEJSI_SI_fSF_SG_NS4_17integral_constantINS4_4UMMA5MajorELSQ_0EEESR_NSO_INSP_7ScaleInELSS_0EEEST_EEEEEENS4_6LayoutINS5_IJSC_SC_SC_EEENS5_IJNSA_ILi0EEESY_SY_EEEEENS5_IJNS4_10UnderscoreES11_S11_EEEEENS4_18SM100_TMA_2SM_LOADENS4_14ComposedLayoutINS4_7SwizzleILi3ELi4ELi3EEENS4_18smem_ptr_flag_bitsILi8EEENSW_INS5_IJNSA_ILi8EEENSA_ILi128EEEEEENS5_IJS1B_SC_EEEEEEEvNS4_8identityES14_S1F_vS1G_EENS_8epilogue10collective18CollectiveEpilogueINS1I_23Sm100TmaWarpSpecializedILi1ELi1ELi16ELb0ELb0EEEJNS5_IJS1B_SG_SF_EEENS5_IJNSW_IS1B_SC_EENSW_ISG_SC_EEEEESI_SJ_SI_SJ_NS1I_6fusion15FusionCallbacksIS1M_NS1R_17LinearCombinationISI_fSI_fLNS_15FloatRoundStyleE2EEES1N_S1Q_JEEENS4_5SM1004TMEM4LOAD26SM100_TMEM_LOAD_32dp32b16xENS4_13SM90_TMA_LOADENS15_INS16_ILi0ELi4ELi3EEES19_NSW_INS5_IJS1A_SG_EEENS5_IJSG_SC_EEEEEEENS4_39AutoVectorizingCopyWithAssumedAlignmentILi128EEENS4_14SM90_TMA_STOREES26_S28_S28_EEEvvEEEEvNT_6ParamsE,@"STO_CUDA_ENTRY STV_DEFAULT"
_ZN7cutlass13device_kernelINS_4gemm6kernel13GemmUniversalIN4cute5tupleIJiiiiEEENS1_10collective13CollectiveMmaINS1_35MainloopSm100TmaUmmaWarpSpecializedILi6ELi2ELi4ENS5_IJNS4_1CILi2EEENSA_ILi1EEESC_EEEEENS5_IJNSA_ILi256EEENSA_ILi16EEESF_EEENS_12float_e4m3_tENS5_IJlSC_lEEESI_SJ_NS4_8TiledMMAINS4_8MMA_AtomIJNS4_10MMA_TraitsINS4_25SM100_MMA_F8F6F4_2x1SM_SSEJSI_SI_fSF_SG_NS4_17integral_constantINS4_4UMMA5MajorELSQ_0EEESR_NSO_INSP_7ScaleInELSS_0EEEST_EEEEEENS4_6LayoutINS5_IJSC_SC_SC_EEENS5_IJNSA_ILi0EEESY_SY_EEEEENS5_IJNS4_10UnderscoreES11_S11_EEEEENS4_18SM100_TMA_2SM_LOADENS4_14ComposedLayoutINS4_7SwizzleILi3ELi4ELi3EEENS4_18smem_ptr_flag_bitsILi8EEENSW_INS5_IJNSA_ILi8EEENSA_ILi128EEEEEENS5_IJS1B_SC_EEEEEEEvNS4_8identityES14_S1F_vS1G_EENS_8epilogue10collective18CollectiveEpilogueINS1I_23Sm100TmaWarpSpecializedILi1ELi1ELi16ELb0ELb0EEEJNS5_IJS1B_SG_SF_EEENS5_IJNSW_IS1B_SC_EENSW_ISG_SC_EEEEESI_SJ_SI_SJ_NS1I_6fusion15FusionCallbacksIS1M_NS1R_17LinearCombinationISI_fSI_fLNS_15FloatRoundStyleE2EEES1N_S1Q_JEEENS4_5SM1004TMEM4LOAD26SM100_TMEM_LOAD_32dp32b16xENS4_13SM90_TMA_LOADENS15_INS16_ILi0ELi4ELi3EEES19_NSW_INS5_IJS1A_SG_EEENS5_IJSG_SC_EEEEEEENS4_39AutoVectorizingCopyWithAssumedAlignmentILi128EEENS4_14SM90_TMA_STOREES26_S28_S28_EEEvvEEEEvNT_6ParamsE:
[----:B------:R-:W1:Y:S01]  /*0000*/  LDC R1, c[0x0][0x37c] ;  /* 0x0000df00ff017b82 */ /* 0x000e620000000800 */
[----:B------:R-:W2:Y:S01]  /*0010*/  S2R R65, SR_TID.X ;  /* 0x0000000000417919 */ /* 0x000ea20000002100 */
[----:B------:R-:W3:Y:S06]  /*0020*/  LDCU.64 UR6, c[0x0][0x890] ;  /* 0x00011200ff0677ac */ /* 0x000eec0008000a00 */
[----:B------:R-:W4:Y:S01]  /*0030*/  S2UR UR42, SR_CgaCtaId ;  /* 0x00000000002a79c3 */ /* 0x000f220000008800 */
[----:B------:R-:W-:Y:S02]  /*0040*/  PRMT R55, RZ, 0x7610, R55 ;  /* 0x00007610ff377816 */ /* 0x000fe40000000037 */
[----:B------:R-:W-:Y:S01]  /*0050*/  ELECT P1, URZ, PT ;  /* 0x0000000000ff782f */ /* 0x000fe20003820000 */
[----:B------:R-:W1:Y:S01]  /*0060*/  LDCU.64 UR44, c[0x0][0x358] ;  /* 0x00006b00ff2c77ac */ /* 0x000e620008000a00 */
[----:B---3--:R-:W-:-:S04]  /*0070*/  UISETP.NE.U32.AND UP0, UPT, UR6, URZ, UPT ;  /* 0x000000ff0600728c */ /* 0x008fc8000bf05070 */
[----:B------:R-:W-:Y:S02]  /*0080*/  UISETP.NE.AND.EX UP0, UPT, UR7, URZ, UPT, UP0 ;  /* 0x000000ff0700728c */ /* 0x000fe4000bf05300 */
[----:B----4-:R-:W-:Y:S02]  /*0090*/  ULOP3.LUT UR5, UR42, 0x1, URZ, 0xc0, !UPT ;  /* 0x000000012a057892 */ /* 0x010fe4000f8ec0ff */
[----:B------:R-:W-:Y:S01]  /*00a0*/  ULOP3.LUT UR4, UR42, 0x1, URZ, 0x3c, !UPT ;  /* 0x000000012a047892 */ /* 0x000fe2000f8e3cff */
[----:B--2---:R-:W-:-:S05]  /*00b0*/  SHF.R.U32.HI R59, RZ, 0x5, R65 ;  /* 0x00000005ff3b7819 */ /* 0x004fca0000011641 */
[----:B------:R-:W2:Y:S02]  /*00c0*/  SHFL.IDX PT, R0, R59, RZ, 0x1f ;  /* 0x00001fff3b007589 */ /* 0x000ea400000e0000 */
[----:B--2---:R-:W-:Y:S01]  /*00d0*/  R2UR UR10, R0 ;  /* 0x00000000000a72ca */ /* 0x004fe200000e0000 */
[----:B-1----:R-:W-:-:S14]  /*00e0*/  BRA.U UP0, `(.L_x_0) ;  /* 0x00000001002c7547 */ /* 0x002fdc000b800000 */
[----:B------:R-:W1:Y:S02]  /*00f0*/  LDCU.64 UR8, c[0x0][0x888] ;  /* 0x00011100ff0877ac */ /* 0x000e640008000a00 */
[----:B-1----:R-:W-:-:S04]  /*0100*/  UISETP.NE.U32.AND UP0, UPT, UR8, URZ, UPT ;  /* 0x000000ff0800728c */ /* 0x002fc8000bf05070 */
[----:B------:R-:W-:-:S09]  /*0110*/  UISETP.NE.AND.EX UP0, UPT, UR9, URZ, UPT, UP0 ;  /* 0x000000ff0900728c */ /* 0x000fd2000bf05300 */
[----:B------:R-:W-:Y:S05]  /*0120*/  BRA.U !UP0, `(.L_x_1) ;  /* 0x0000000108147547 */ /* 0x000fea000b800000 */
[----:B------:R-:W1:Y:S02]  /*0130*/  LDC.64 R2, c[0x0][0x888] ;  /* 0x00022200ff027b82 */ /* 0x000e640000000a00 */
[----:B-1----:R-:W2:Y:S01]  /*0140*/  LDG.E R0, desc[UR44][R2.64] ;  /* 0x0000002c02007981 */ /* 0x002ea2000c1e1900 */
[----:B------:R-:W-:Y:S01]  /*0150*/  HFMA2 R55, -RZ, RZ, 0, 5.9604644775390625e-08 ;  /* 0x00000001ff377431 */ /* 0x000fe200000001ff */
[----:B--2---:R-:W-:Y:S01]  /*0160*/  R2UR UR37, R0 ;  /* 0x00000000002572ca */ /* 0x004fe200000e0000 */
[----:B------:R-:W-:Y:S05]  /*0170*/  BRA `(.L_x_0) ;  /* 0x0000000000087947 */ /* 0x000fea0003800000 */
.L_x_1:
[----:B------:R-:W-:Y:S01]  /*0180*/  HFMA2 R55, -RZ, RZ, 0, 5.9604644775390625e-08 ;  /* 0x00000001ff377431 */ /* 0x000fe200000001ff */
[----:B------:R-:W1:Y:S02]  /*0190*/  LDCU UR37, c[0x0][0x880] ;  /* 0x00011000ff2577ac */ /* 0x000e640008000800 */
.L_x_0:
[----:B------:R-:W2:Y:S02]  /*01a0*/  LDCU.64 UR8, c[0x0][0x8b0] ;  /* 0x00011600ff0877ac */ /* 0x000ea40008000a00 */
[----:B--2---:R-:W-:-:S04]  /*01b0*/  UISETP.NE.U32.AND UP0, UPT, UR8, URZ, UPT ;  /* 0x000000ff0800728c */ /* 0x004fc8000bf05070 */
[----:B------:R-:W-:-:S09]  /*01c0*/  UISETP.NE.AND.EX UP0, UPT, UR9, URZ, UPT, UP0 ;  /* 0x000000ff0900728c */ /* 0x000fd2000bf05300 */
[----:B------:R-:W-:Y:S05]  /*01d0*/  BRA.U UP0, `(.L_x_2) ;  /* 0x0000000100207547 */ /* 0x000fea000b800000 */
[----:B------:R-:W2:Y:S02]  /*01e0*/  LDCU.64 UR8, c[0x0][0x8a8] ;  /* 0x00011500ff0877ac */ /* 0x000ea40008000a00 */
[----:B--2---:R-:W-:-:S04]  /*01f0*/  UISETP.NE.U32.AND UP0, UPT, UR8, URZ, UPT ;  /* 0x000000ff0800728c */ /* 0x004fc8000bf05070 */
[----:B------:R-:W-:-:S09]  /*0200*/  UISETP.NE.AND.EX UP0, UPT, UR9, URZ, UPT, UP0 ;  /* 0x000000ff0900728c */ /* 0x000fd2000bf05300 */
[----:B------:R-:W-:Y:S05]  /*0210*/  BRA.U !UP0, `(.L_x_3) ;  /* 0x00000001080c7547 */ /* 0x000fea000b800000 */
[----:B------:R-:W2:Y:S02]  /*0220*/  LDC.64 R2, c[0x0][0x8a8] ;  /* 0x00022a00ff027b82 */ /* 0x000ea40000000a00 */
[----:B--2---:R2:W5:Y:S01]  /*0230*/  LDG.E R33, desc[UR44][R2.64] ;  /* 0x0000002c02217981 */ /* 0x004562000c1e1900 */
[----:B------:R-:W-:Y:S05]  /*0240*/  BRA `(.L_x_2) ;  /* 0x0000000000047947 */ /* 0x000fea0003800000 */
.L_x_3:
[----:B------:R-:W3:Y:S02]  /*0250*/  LDC R33, c[0x0][0x8a0] ;  /* 0x00022800ff217b82 */ /* 0x000ee40000000800 */
.L_x_2:
[----:B------:R-:W-:Y:S01]  /*0260*/  IMAD.U32 R0, RZ, RZ, UR10 ;  /* 0x0000000aff007e24 */ /* 0x000fe2000f8e00ff */
[----:B------:R-:W-:Y:S04]  /*0270*/  BSSY.RECONVERGENT B0, `(.L_x_4) ;  /* 0x000000c000007945 */ /* 0x000fe80003800200 */
[C---:B------:R-:W-:Y:S02]  /*0280*/  ISETP.NE.OR P2, PT, R0.reuse, 0x1, !P1 ;  /* 0x000000010000780c */ /* 0x040fe40004f45670 */
[----:B------:R-:W-:-:S11]  /*0290*/  ISETP.NE.OR P0, PT, R0, 0x3, !P1 ;  /* 0x000000030000780c */ /* 0x000fd60004f05670 */
[----:B------:R-:W-:Y:S05]  /*02a0*/  @P2 BRA `(.L_x_5) ;  /* 0x0000000000202947 */ /* 0x000fea0003800000 */
[----:B------:R-:W4:Y:S02]  /*02b0*/  LDCU.64 UR8, c[0x0][0x348] ;  /* 0x00006900ff0877ac */ /* 0x000f240008000a00 */
[----:B----4-:R-:W-:Y:S02]  /*02c0*/  UIADD3 UR12, UP1, UPT, UR8, 0x80, URZ ;  /* 0x00000080080c7890 */ /* 0x010fe4000ff3e0ff */
[----:B------:R-:W-:Y:S02]  /*02d0*/  UIADD3 UR8, UP0, UPT, UR8, 0x180, URZ ;  /* 0x0000018008087890 */ /* 0x000fe4000ff1e0ff */
[----:B------:R-:W-:Y:S02]  /*02e0*/  UIADD3.X UR13, UPT, UPT, URZ, UR9, URZ, UP1, !UPT ;  /* 0x00000009ff0d7290 */ /* 0x000fe40008ffe4ff */
[----:B------:R-:W-:-:S07]  /*02f0*/  UIADD3.X UR9, UPT, UPT, URZ, UR9, URZ, UP0, !UPT ;  /* 0x00000009ff097290 */ /* 0x000fce00087fe4ff */
[----:B------:R4:W-:Y:S02]  /*0300*/  UTMACCTL.PF [UR12] ;  /* 0x000000000c0079b9 */ /* 0x0009e40008040000 */
[----:B------:R4:W-:Y:S02]  /*0310*/  UTMACCTL.PF [UR8] ;  /* 0x00000000080079b9 */ /* 0x0009e40008040000 */
[----:B----4-:R-:W-:Y:S01]  /*0320*/  NOP ;  /* 0x0000000000007918 */ /* 0x010fe20000000000 */
.L_x_5:
[----:B-1----:R-:W-:Y:S05]  /*0330*/  BSYNC.RECONVERGENT B0 ;  /* 0x0000000000007941 */ /* 0x002fea0003800200 */
.L_x_4:
[----:B------:R-:W-:Y:S04]  /*0340*/  BSSY.RECONVERGENT B0, `(.L_x_6) ;  /* 0x000000a000007945 */ /* 0x000fe80003800200 */
[----:B------:R-:W-:Y:S05]  /*0350*/  @P0 BRA `(.L_x_7) ;  /* 0x0000000000200947 */ /* 0x000fea0003800000 */
[----:B------:R-:W1:Y:S02]  /*0360*/  LDCU.64 UR8, c[0x0][0x348] ;  /* 0x00006900ff0877ac */ /* 0x000e640008000a00 */
[----:B-1----:R-:W-:Y:S02]  /*0370*/  UIADD3 UR12, UP1, UPT, UR8, 0x580, URZ ;  /* 0x00000580080c7890 */ /* 0x002fe4000ff3e0ff */
[----:B------:R-:W-:Y:S02]  /*0380*/  UIADD3 UR8, UP0, UPT, UR8, 0x680, URZ ;  /* 0x0000068008087890 */ /* 0x000fe4000ff1e0ff */
[----:B------:R-:W-:Y:S02]  /*0390*/  UIADD3.X UR13, UPT, UPT, URZ, UR9, URZ, UP1, !UPT ;  /* 0x00000009ff0d7290 */ /* 0x000fe40008ffe4ff */
[----:B------:R-:W-:-:S07]  /*03a0*/  UIADD3.X UR9, UPT, UPT, URZ, UR9, URZ, UP0, !UPT ;  /* 0x00000009ff097290 */ /* 0x000fce00087fe4ff */
[----:B------:R1:W-:Y:S02]  /*03b0*/  UTMACCTL.PF [UR12] ;  /* 0x000000000c0079b9 */ /* 0x0003e40008040000 */
[----:B------:R1:W-:Y:S02]  /*03c0*/  UTMACCTL.PF [UR8] ;  /* 0x00000000080079b9 */ /* 0x0003e40008040000 */
[----:B-1----:R-:W-:Y:S01]  /*03d0*/  NOP ;  /* 0x0000000000007918 */ /* 0x002fe20000000000 */
.L_x_7:
[----:B------:R-:W-:Y:S05]  /*03e0*/  BSYNC.RECONVERGENT B0 ;  /* 0x0000000000007941 */ /* 0x000fea0003800200 */
.L_x_6:
[----:B------:R-:W1:Y:S01]  /*03f0*/  LDCU.64 UR8, c[0x0][0x888] ;  /* 0x00011100ff0877ac */ /* 0x000e620008000a00 */
[----:B------:R-:W-:Y:S02]  /*0400*/  UISETP.EQ.U32.AND UP1, UPT, UR6, URZ, UPT ;  /* 0x000000ff0600728c */ /* 0x000fe4000bf22070 */
[----:B------:R-:W-:Y:S02]  /*0410*/  UPLOP3.LUT UP5, UPT, UPT, UPT, UPT, 0x80, 0x8 ;  /* 0x000000000008789c */ /* 0x000fe40003faf070 */
[----:B-1----:R-:W-:-:S04]  /*0420*/  UISETP.NE.U32.AND UP0, UPT, UR8, URZ, UPT ;  /* 0x000000ff0800728c */ /* 0x002fc8000bf05070 */
[----:B------:R-:W-:-:S04]  /*0430*/  UISETP.NE.AND.EX UP0, UPT, UR9, URZ, UPT, UP0 ;  /* 0x000000ff0900728c */ /* 0x000fc8000bf05300 */
[----:B------:R-:W-:-:S04]  /*0440*/  UISETP.EQ.OR.EX UP2, UPT, UR7, URZ, !UP0, UP1 ;  /* 0x000000ff0700728c */ /* 0x000fc8000c742710 */
[----:B------:R-:W-:-:S05]  /*0450*/  UP2UR UR46, UPR, URZ, 0x4 ;  /* 0x00000004ff2e7883 */ /* 0x000fca0008000000 */
[----:B------:R-:W-:Y:S07]  /*0460*/  BRA.U !UP2, `(.L_x_8) ;  /* 0x000000010a207547 */ /* 0x000fee000b800000 */
[----:B------:R-:W-:Y:S01]  /*0470*/  UISETP.NE.U32.AND UP2, UPT, UR6, URZ, UPT ;  /* 0x000000ff0600728c */ /* 0x000fe2000bf45070 */
[----:B------:R-:W-:Y:S01]  /*0480*/  FSETP.NEU.AND P0, PT, RZ, UR37, PT ;  /* 0x00000025ff007c0b */ /* 0x000fe2000bf0d000 */
[----:B------:R-:W-:Y:S02]  /*0490*/  USEL UR6, URZ, 0xffffffff, UP0 ;  /* 0xffffffffff067887 */ /* 0x000fe40008000000 */
[----:B------:R-:W-:-:S10]  /*04a0*/  UISETP.NE.AND.EX UP2, UPT, UR7, URZ, UPT, UP2 ;  /* 0x000000ff0700728c */ /* 0x000fd4000bf45320 */
[----:B------:R-:W-:Y:S01]  /*04b0*/  VOTEU.ANY UP1, P0 ;  /* 0x0000000000ff7886 */ /* 0x000fe20000020100 */
[----:B------:R-:W-:-:S04]  /*04c0*/  @!UP2 USEL UR6, URZ, 0xffffffff, UP1 ;  /* 0xffffffffff06a887 */ /* 0x000fc80008800000 */
[----:B------:R-:W-:-:S04]  /*04d0*/  ULOP3.LUT UR6, UR6, 0x1, URZ, 0xc0, !UPT ;  /* 0x0000000106067892 */ /* 0x000fc8000f8ec0ff */
[----:B------:R-:W-:-:S11]  /*04e0*/  UISETP.NE.U32.AND UP5, UPT, UR6, 0x1, UPT ;  /* 0x000000010600788c */ /* 0x000fd6000bfa5070 */
.L_x_8:
[----:B------:R-:W1:Y:S01]  /*04f0*/  SHFL.IDX PT, R0, R59, RZ, 0x1f ;  /* 0x00001fff3b007589 */ /* 0x000e6200000e0000 */
[----:B------:R-:W-:-:S04]  /*0500*/  UISETP.NE.AND UP1, UPT, UR10, 0x2, UPT ;  /* 0x000000020a00788c */ /* 0x000fc8000bf25270 */
[----:B------:R-:W-:Y:S02]  /*0510*/  UISETP.EQ.AND UP2, UPT, UR5, URZ, !UP1 ;  /* 0x000000ff0500728c */ /* 0x000fe4000cf42270 */
[----:B------:R-:W-:-:S04]  /*0520*/  USEL UR7, URZ, 0x1, UP1 ;  /* 0x00000001ff077887 */ /* 0x000fc80008800000 */
[----:B------:R-:W-:Y:S02]  /*0530*/  PLOP3.LUT P5, PT, P1, PT, UP2, 0x80, 0x8 ;  /* 0x000000000008781c */ /* 0x000fe40000faf028 */
[----:B-1----:R-:W-:-:S13]  /*0540*/  ISETP.NE.AND P0, PT, R0, RZ, PT ;  /* 0x000000ff0000720c */ /* 0x002fda0003f05270 */
[----:B------:R-:W-:Y:S05]  /*0550*/  @P0 BRA `(.L_x_9) ;  /* 0x0000000000540947 */ /* 0x000fea0003800000 */
[----:B------:R-:W-:Y:S01]  /*0560*/  UMOV UR8, 0x400 ;  /* 0x0000040000087882 */ /* 0x000fe20000000000 */
[----:B------:R-:W-:Y:S01]  /*0570*/  UMOV UR6, 0x1 ;  /* 0x0000000100067882 */ /* 0x000fe20000000000 */
[----:B------:R-:W-:Y:S02]  /*0580*/  ULEA UR8, UR42, UR8, 0x18 ;  /* 0x000000082a087291 */ /* 0x000fe4000f8ec0ff */
[----:B------:R-:W-:-:S04]  /*0590*/  UIADD3 UR12, UPT, UPT, -UR6, 0x100000, URZ ;  /* 0x00100000060c7890 */ /* 0x000fc8000fffe1ff */
[----:B------:R-:W-:Y:S02]  /*05a0*/  USHF.L.U32 UR13, UR12, 0xb, URZ ;  /* 0x0000000b0c0d7899 */ /* 0x000fe400080006ff */
[----:B------:R-:W-:Y:S01]  /*05b0*/  USHF.L.U32 UR12, UR12, 0x1, URZ ;  /* 0x000000010c0c7899 */ /* 0x000fe200080006ff */
[----:B------:R-:W-:Y:S01]  /*05c0*/  ELECT P0, URZ, PT ;  /* 0x0000000000ff782f */ /* 0x000fe20003800000 */
[----:B------:R-:W1:Y:S10]  /*05d0*/  FENCE.VIEW.ASYNC.S ;  /* 0x00000000000073c6 */ /* 0x000e740000000000 */
[----:B-1----:R1:W4:Y:S01]  /*05e0*/  SYNCS.EXCH.64 URZ, [UR8], UR12 ;  /* 0x0000000c08ff75b2 */ /* 0x0023220008000100 */
[----:B------:R1:W1:Y:S01]  /*05f0*/  SYNCS.EXCH.64 URZ, [UR8+0x30], UR12 ;  /* 0x0000300c08ff75b2 */ /* 0x0002620008000100 */
        /* <DEDUP_REMOVED lines=10> */
[----:B------:R-:W-:Y:S01]  /*06a0*/  NOP ;  /* 0x0000000000007918 */ /* 0x000fe20000000000 */
.L_x_9:
[----:B------:R-:W2:Y:S01]  /*06b0*/  SHFL.IDX PT, R0, R59, RZ, 0x1f ;  /* 0x00001fff3b007589 */ /* 0x000ea200000e0000 */
[----:B------:R-:W-:Y:S01]  /*06c0*/  NOP ;  /* 0x0000000000007918 */ /* 0x000fe20000000000 */
[----:B--2---:R-:W-:-:S13]  /*06d0*/  ISETP.NE.AND P0, PT, R0, 0x1, PT ;  /* 0x000000010000780c */ /* 0x004fda0003f05270 */
[----:B------:R-:W-:Y:S05]  /*06e0*/  @P0 BRA `(.L_x_10) ;  /* 0x00000000003c0947 */ /* 0x000fea0003800000 */
[----:B------:R-:W-:Y:S01]  /*06f0*/  UMOV UR9, 0x400 ;  /* 0x0000040000097882 */ /* 0x000fe20000000000 */
[----:B-1----:R-:W-:Y:S01]  /*0700*/  UMOV UR8, 0x20 ;  /* 0x0000002000087882 */ /* 0x002fe20000000000 */
[----:B------:R-:W-:Y:S01]  /*0710*/  UMOV UR6, 0x80 ;  /* 0x0000008000067882 */ /* 0x000fe20000000000 */
[----:B------:R-:W-:Y:S02]  /*0720*/  ULEA UR9, UR42, UR9, 0x18 ;  /* 0x000000092a097291 */ /* 0x000fe4000f8ec0ff */
[----:B------:R-:W-:-:S04]  /*0730*/  UIADD3 UR12, UPT, UPT, -UR8, 0x100000, URZ ;  /* 0x00100000080c7890 */ /* 0x000fc8000fffe1ff */
[----:B------:R-:W-:Y:S02]  /*0740*/  USHF.L.U32 UR13, UR12, 0xb, URZ ;  /* 0x0000000b0c0d7899 */ /* 0x000fe400080006ff */
[----:B------:R-:W-:Y:S02]  /*0750*/  USHF.L.U32 UR12, UR12, 0x1, URZ ;  /* 0x000000010c0c7899 */ /* 0x000fe400080006ff */
[----:B------:R-:W-:-:S04]  /*0760*/  UIADD3 UR14, UPT, UPT, -UR6, 0x100000, URZ ;  /* 0x00100000060e7890 */ /* 0x000fc8000fffe1ff */
[----:B------:R-:W-:Y:S02]  /*0770*/  USHF.L.U32 UR15, UR14, 0xb, URZ ;  /* 0x0000000b0e0f7899 */ /* 0x000fe400080006ff */
[----:B------:R-:W-:Y:S01]  /*0780*/  USHF.L.U32 UR14, UR14, 0x1, URZ ;  /* 0x000000010e0e7899 */ /* 0x000fe200080006ff */
[----:B------:R-:W-:Y:S01]  /*0790*/  ELECT P0, URZ, PT ;  /* 0x0000000000ff782f */ /* 0x000fe20003800000 */
[----:B------:R-:W1:Y:S02]  /*07a0*/  FENCE.VIEW.ASYNC.S ;  /* 0x00000000000073c6 */ /* 0x000e640000000000 */
[----:B-1----:R2:W1:Y:S08]  /*07b0*/  SYNCS.EXCH.64 URZ, [UR9+0x60], UR12 ;  /* 0x0000600c09ff75b2 */ /* 0x0024700008000100 */
[----:B------:R2:W1:Y:S02]  /*07c0*/  SYNCS.EXCH.64 URZ, [UR9+0x68], UR14 ;  /* 0x0000680e09ff75b2 */ /* 0x0004640008000100 */
[----:B--2---:R-:W-:Y:S01]  /*07d0*/  NOP ;  /* 0x0000000000007918 */ /* 0x004fe20000000000 */
.L_x_10:
[----:B------:R-:W2:Y:S01]  /*07e0*/  SHFL.IDX PT, R0, R59, RZ, 0x1f ;  /* 0x00001fff3b007589 */ /* 0x000ea200000e0000 */
[----:B------:R-:W-:Y:S01]  /*07f0*/  NOP ;  /* 0x0000000000007918 */ /* 0x000fe20000000000 */
[----:B--2---:R-:W-:-:S13]  /*0800*/  ISETP.NE.AND P0, PT, R0, 0x3, PT ;  /* 0x000000030000780c */ /* 0x004fda0003f05270 */
[----:B------:R-:W-:Y:S05]  /*0810*/  @P0 BRA `(.L_x_11) ;  /* 0x00000000002c0947 */ /* 0x000fea0003800000 */
[----:B-1----:R-:W-:Y:S01]  /*0820*/  UMOV UR8, 0x400 ;  /* 0x0000040000087882 */ /* 0x002fe20000000000 */
[----:B------:R-:W-:Y:S01]  /*0830*/  UMOV UR6, 0x20 ;  /* 0x0000002000067882 */ /* 0x000fe20000000000 */
[----:B------:R-:W-:Y:S02]  /*0840*/  ULEA UR8, UR42, UR8, 0x18 ;  /* 0x000000082a087291 */ /* 0x000fe4000f8ec0ff */
[----:B------:R-:W-:-:S04]  /*0850*/  UIADD3 UR12, UPT, UPT, -UR6, 0x100000, URZ ;  /* 0x00100000060c7890 */ /* 0x000fc8000fffe1ff */
[----:B------:R-:W-:Y:S02]  /*0860*/  USHF.L.U32 UR13, UR12, 0xb, URZ ;  /* 0x0000000b0c0d7899 */ /* 0x000fe400080006ff */
[----:B------:R-:W-:Y:S01]  /*0870*/  USHF.L.U32 UR12, UR12, 0x1, URZ ;  /* 0x000000010c0c7899 */ /* 0x000fe200080006ff */
[----:B------:R-:W-:Y:S01]  /*0880*/  ELECT P0, URZ, PT ;  /* 0x0000000000ff782f */ /* 0x000fe20003800000 */
[----:B------:R-:W1:Y:S10]  /*0890*/  FENCE.VIEW.ASYNC.S ;  /* 0x00000000000073c6 */ /* 0x000e740000000000 */
[----:B-1----:R2:W1:Y:S01]  /*08a0*/  SYNCS.EXCH.64 URZ, [UR8+0x70], UR12 ;  /* 0x0000700c08ff75b2 */ /* 0x0024620008000100 */
[----:B------:R2:W1:Y:S02]  /*08b0*/  SYNCS.EXCH.64 URZ, [UR8+0x78], UR12 ;  /* 0x0000780c08ff75b2 */ /* 0x0004640008000100 */
[----:B--2---:R-:W-:Y:S01]  /*08c0*/  NOP ;  /* 0x0000000000007918 */ /* 0x004fe20000000000 */
.L_x_11:
[----:B------:R-:W2:Y:S01]  /*08d0*/  SHFL.IDX PT, R0, R59, RZ, 0x1f ;  /* 0x00001fff3b007589 */ /* 0x000ea200000e0000 */
[----:B------:R-:W-:Y:S01]  /*08e0*/  NOP ;  /* 0x0000000000007918 */ /* 0x000fe20000000000 */
[----:B--2---:R-:W-:-:S13]  /*08f0*/  ISETP.NE.AND P0, PT, R0, 0x4, PT ;  /* 0x000000040000780c */ /* 0x004fda0003f05270 */
[----:B------:R-:W-:Y:S05]  /*0900*/  @P0 BRA `(.L_x_12) ;  /* 0x0000000000480947 */ /* 0x000fea0003800000 */
[----:B------:R-:W-:Y:S01]  /*0910*/  UMOV UR9, 0x1e0 ;  /* 0x000001e000097882 */ /* 0x000fe20000000000 */
[----:B-1----:R-:W-:Y:S01]  /*0920*/  UMOV UR8, 0x400 ;  /* 0x0000040000087882 */ /* 0x002fe20000000000 */
[----:B------:R-:W-:Y:S01]  /*0930*/  USEL UR9, UR9, 0x1a0, UP5 ;  /* 0x000001a009097887 */ /* 0x000fe2000a800000 */
        /* <DEDUP_REMOVED lines=11> */
[----:B------:R2:W1:Y:S01]  /*09f0*/  SYNCS.EXCH.64 URZ, [UR8+0x90], UR14 ;  /* 0x0000900e08ff75b2 */ /* 0x0004620008000100 */
[----:B------:R2:W1:Y:S01]  /*0a00*/  SYNCS.EXCH.64 URZ, [UR8+0x88], UR12 ;  /* 0x0000880c08ff75b2 */ /* 0x0004620008000100 */
[----:B------:R2:W1:Y:S02]  /*0a10*/  SYNCS.EXCH.64 URZ, [UR8+0x98], UR14 ;  /* 0x0000980e08ff75b2 */ /* 0x0004640008000100 */
[----:B--2---:R-:W-:Y:S01]  /*0a20*/  NOP ;  /* 0x0000000000007918 */ /* 0x004fe20000000000 */
.L_x_12:
        /* <DEDUP_REMOVED lines=19> */
[----:B------:R2:W1:Y:S01]  /*0b60*/  SYNCS.EXCH.64 URZ, [UR9+0xc8], UR14 ;  /* 0x0000c80e09ff75b2 */ /* 0x0004620008000100 */
[----:B------:R2:W1:Y:S01]  /*0b70*/  SYNCS.EXCH.64 URZ, [UR9+0xb0], UR12 ;  /* 0x0000b00c09ff75b2 */ /* 0x0004620008000100 */
[----:B------:R2:W1:Y:S01]  /*0b80*/  SYNCS.EXCH.64 URZ, [UR9+0xd0], UR14 ;  /* 0x0000d00e09ff75b2 */ /* 0x0004620008000100 */
[----:B------:R2:W1:Y:S01]  /*0b90*/  SYNCS.EXCH.64 URZ, [UR9+0xb8], UR12 ;  /* 0x0000b80c09ff75b2 */ /* 0x0004620008000100 */
[----:B------:R2:W1:Y:S02]  /*0ba0*/  SYNCS.EXCH.64 URZ, [UR9+0xd8], UR14 ;  /* 0x0000d80e09ff75b2 */ /* 0x0004640008000100 */
[----:B--2---:R-:W-:Y:S01]  /*0bb0*/  NOP ;  /* 0x0000000000007918 */ /* 0x004fe20000000000 */
.L_x_13:
[----:B------:R-:W2:Y:S01]  /*0bc0*/  SHFL.IDX PT, R0, R59, RZ, 0x1f ;  /* 0x00001fff3b007589 */ /* 0x000ea200000e0000 */
[----:B------:R-:W-:Y:S01]  /*0bd0*/  ISETP.NE.OR P1, PT, RZ, UR10, !P1 ;  /* 0x0000000aff007c0c */ /* 0x000fe2000cf25670 */
        /* <DEDUP_REMOVED lines=12> */
[----:B------:R2:W1:Y:S01]  /*0ca0*/  SYNCS.EXCH.64 URZ, [UR8+0xf0], UR12 ;  /* 0x0000f00c08ff75b2 */ /* 0x0004620008000100 */
[----:B------:R2:W1:Y:S01]  /*0cb0*/  SYNCS.EXCH.64 URZ, [UR8+0xe8], UR12 ;  /* 0x0000e80c08ff75b2 */ /* 0x0004620008000100 */
[----:B------:R2:W1:Y:S02]  /*0cc0*/  SYNCS.EXCH.64 URZ, [UR8+0xf8], UR12 ;  /* 0x0000f80c08ff75b2 */ /* 0x0004640008000100 */
[----:B--2---:R-:W-:Y:S01]  /*0cd0*/  NOP ;  /* 0x0000000000007918 */ /* 0x004fe20000000000 */
.L_x_14:
[----:B------:R-:W-:Y:S01]  /*0ce0*/  VOTEU.ALL UP1, P1 ;  /* 0x0000000000ff7886 */ /* 0x000fe20000820000 */
[----:B-1----:R-:W1:Y:S01]  /*0cf0*/  LDCU UR8, c[0x0][0x36c] ;  /* 0x00006d80ff0877ac */ /* 0x002e620008000800 */
[----:B------:R-:W-:Y:S01]  /*0d00*/  NOP ;  /* 0x0000000000007918 */ /* 0x000fe20000000000 */
[----:B------:R-:W-:Y:S01]  /*0d10*/  LOP3.LUT R2, R65, 0x1f, RZ, 0xc0, !PT ;  /* 0x0000001f41027812 */ /* 0x000fe200078ec0ff */
[----:B------:R-:W-:Y:S01]  /*0d20*/  UMOV UR12, 0x20 ;  /* 0x00000020000c7882 */ /* 0x000fe20000000000 */
[----:B------:R-:W-:Y:S01]  /*0d30*/  @!UP1 UMOV UR6, 0x400 ;  /* 0x0000040000069882 */ /* 0x000fe20000000000 */
[----:B------:R-:W-:-:S04]  /*0d40*/  @!UP1 UIADD3 UR12, UPT, UPT, -UR12, 0x100000, URZ ;  /* 0x001000000c0c9890 */ /* 0x000fc8000fffe1ff */
[----:B------:R-:W-:Y:S02]  /*0d50*/  @!UP1 USHF.L.U32 UR13, UR12, 0xb, URZ ;  /* 0x0000000b0c0d9899 */ /* 0x000fe400080006ff */
[----:B------:R-:W-:Y:S02]  /*0d60*/  @!UP1 USHF.L.U32 UR12, UR12, 0x1, URZ ;  /* 0x000000010c0c9899 */ /* 0x000fe400080006ff */
[----:B------:R-:W-:Y:S01]  /*0d70*/  @!UP1 ULEA UR6, UR42, UR6, 0x18 ;  /* 0x000000062a069291 */ /* 0x000fe2000f8ec0ff */
[----:B------:R-:W-:Y:S01]  /*0d80*/  VOTEU.ALL UP1, P1 ;  /* 0x0000000000ff7886 */ /* 0x000fe20000820000 */
[----:B------:R-:W-:Y:S01]  /*0d90*/  UISETP.NE.AND UP4, UPT, UR10, URZ, UPT ;  /* 0x000000ff0a00728c */ /* 0x000fe2000bf85270 */
[----:B------:R-:W2:Y:S09]  /*0da0*/  FENCE.VIEW.ASYNC.S ;  /* 0x00000000000073c6 */ /* 0x000eb20000000000 */
[----:B--2---:R2:W2:Y:S01]  /*0db0*/  @!UP1 SYNCS.EXCH.64 URZ, [UR6+0x100], UR12 ;  /* 0x0001000c06ff95b2 */ /* 0x0044a20008000100 */
[----:B-1----:R-:W-:-:S09]  /*0dc0*/  UISETP.EQ.U32.AND UP1, UPT, UR8, 0x1, UPT ;  /* 0x000000010800788c */ /* 0x002fd2000bf22070 */
[----:B------:R-:W-:Y:S05]  /*0dd0*/  BRA.U !UP1, `(.L_x_15) ;  /* 0x0000000109087547 */ /* 0x000fea000b800000 */
[----:B--2-4-:R-:W-:Y:S01]  /*0de0*/  UCGABAR_ARV ;  /* 0x00000000000079c7 */ /* 0x014fe20008000000 */
[----:B------:R-:W-:Y:S05]  /*0df0*/  BRA `(.L_x_16) ;  /* 0x0000000000047947 */ /* 0x000fea0003800000 */
.L_x_15:
[----:B--2-4-:R-:W-:Y:S01]  /*0e00*/  NOP ;  /* 0x0000000000007918 */ /* 0x014fe20000000000 */
.L_x_16:
[----:B------:R-:W1:Y:S01]  /*0e10*/  S2R R54, SR_CTAID.Y ;  /* 0x0000000000367919 */ /* 0x000e620000002600 */
[----:B------:R-:W-:-:S05]  /*0e20*/  CS2R.32 R53, SR_CgaSize ;  /* 0x0000000000357805 */ /* 0x000fca0000008a00 */
[----:B------:R-:W-:-:S05]  /*0e30*/  IMAD R53, R53, -0xa0, RZ ;  /* 0xffffff6035357824 */ /* 0x000fca00078e02ff */
[----:B------:R-:W-:-:S14]  /*0e40*/  R2UR UR6, R53 ;  /* 0x00000000350672ca */ /* 0x000fdc00000e0000 */
[----:B------:R-:W2:Y:S01]  /*0e50*/  LDCU UR6, c[0x0][UR6+0x2b4] ;  /* 0x00005680060677ac */ /* 0x000ea20008000800 */
[----:B------:R-:W-:-:S05]  /*0e60*/  CS2R.32 R0, SR_CgaSize ;  /* 0x0000000000007805 */ /* 0x000fca0000008a00 */
[----:B------:R-:W-:-:S06]  /*0e70*/  IMAD R0, R0, -0xa0, RZ ;  /* 0xffffff6000007824 */ /* 0x000fcc00078e02ff */
[----:B------:R-:W4:Y:S01]  /*0e80*/  LDC R0, c[0x0][R0+0x2a4] ;  /* 0x0000a90000007b82 */ /* 0x000f220000000800 */
[----:B------:R-:W-:Y:S01]  /*0e90*/  PRMT R10, RZ, 0x7610, R10 ;  /* 0x00007610ff0a7816 */ /* 0x000fe2000000000a */
[----:B------:R-:W3:Y:S01]  /*0ea0*/  S2R R3, SR_CTAID.X ;  /* 0x0000000000037919 */ /* 0x000ee20000002500 */
[----:B------:R-:W-:-:S05]  /*0eb0*/  CS2R.32 R53, SR_CgaSize ;  /* 0x0000000000357805 */ /* 0x000fca0000008a00 */
[----:B------:R-:W-:-:S05]  /*0ec0*/  IMAD R53, R53, -0xa0, RZ ;  /* 0xffffff6035357824 */ /* 0x000fca00078e02ff */
[----:B------:R-:W-:-:S14]  /*0ed0*/  R2UR UR8, R53 ;  /* 0x00000000350872ca */ /* 0x000fdc00000e0000 */
[----:B------:R-:W4:Y:S01]  /*0ee0*/  LDCU UR8, c[0x0][UR8+0x2b0] ;  /* 0x00005600080877ac */ /* 0x000f220008000800 */
[----:B------:R-:W-:Y:S01]  /*0ef0*/  UISETP.NE.AND UP2, UPT, UR10, 0x2, UPT ;  /* 0x000000020a00788c */ /* 0x000fe2000bf45270 */
[----:B------:R-:W2:Y:S01]  /*0f00*/  LDC R11, c[0x0][0xb24] ;  /* 0x0002c900ff0b7b82 */ /* 0x000ea20000000800 */
[----:B------:R-:W-:-:S05]  /*0f10*/  CS2R.32 R4, SR_CgaSize ;  /* 0x0000000000047805 */ /* 0x000fca0000008a00 */
[----:B------:R-:W-:-:S06]  /*0f20*/  IMAD R4, R4, -0xa0, RZ ;  /* 0xffffff6004047824 */ /* 0x000fcc00078e02ff */
[----:B------:R-:W4:Y:S08]  /*0f30*/  LDC R4, c[0x0][R4+0x2a0] ;  /* 0x0000a80004047b82 */ /* 0x000f300000000800 */
[----:B------:R-:W4:Y:S01]  /*0f40*/  LDC R26, c[0x0][0xb24] ;  /* 0x0002c900ff1a7b82 */ /* 0x000f220000000800 */
[----:B-1----:R-:W-:-:S07]  /*0f50*/  I2FP.F32.U32 R45, R54 ;  /* 0x00000036002d7245 */ /* 0x002fce0000201000 */
[----:B------:R-:W1:Y:S01]  /*0f60*/  S2UR UR36, SR_CTAID.Z ;  /* 0x00000000002479c3 */ /* 0x000e620000002700 */
[----:B--2---:R-:W-:Y:S01]  /*0f70*/  ISETP.GE.AND P0, PT, R11, 0x1, PT ;  /* 0x000000010b00780c */ /* 0x004fe20003f06270 */
[----:B---3--:R-:W-:Y:S01]  /*0f80*/  IMAD.MOV.U32 R53, RZ, RZ, R3 ;  /* 0x000000ffff357224 */ /* 0x008fe200078e0003 */
[----:B------:R-:W-:Y:S01]  /*0f90*/  I2FP.F32.U32 R52, R3 ;  /* 0x0000000300347245 */ /* 0x000fe20000201000 */
[----:B------:R-:W-:Y:S01]  /*0fa0*/  FMUL R45, R45, UR6 ;  /* 0x000000062d2d7c20 */ /* 0x000fe20008400000 */
[----:B------:R-:W2:Y:S03]  /*0fb0*/  LDCU UR6, c[0x0][0xb30] ;  /* 0x00016600ff0677ac */ /* 0x000ea60008000800 */
[----:B----4-:R-:W-:Y:S02]  /*0fc0*/  FMUL R52, R52, UR8 ;  /* 0x0000000834347c20 */ /* 0x010fe40008400000 */
[----:B------:R-:W3:Y:S08]  /*0fd0*/  F2I.U32.TRUNC.NTZ R45, R45 ;  /* 0x0000002d002d7305 */ /* 0x000ef0000020f000 */
[----:B------:R-:W4:Y:S01]  /*0fe0*/  F2I.U32.TRUNC.NTZ R52, R52 ;  /* 0x0000003400347305 */ /* 0x000f22000020f000 */
[----:B--2---:R-:W-:Y:S01]  /*0ff0*/  UISETP.NE.AND UP3, UPT, UR6, 0x1, UPT ;  /* 0x000000010600788c */ /* 0x004fe2000bf65270 */
[----:B---3--:R-:W-:-:S05]  /*1000*/  IADD3 R45, PT, PT, -R45, RZ, RZ ;  /* 0x000000ff2d2d7210 */ /* 0x008fca0007ffe1ff */
[----:B------:R-:W-:Y:S01]  /*1010*/  IMAD R45, R0, R45, R54 ;  /* 0x0000002d002d7224 */ /* 0x000fe200078e0236 */
[----:B------:R-:W-:Y:S01]  /*1020*/  PRMT R0, RZ, 0x7610, R0 ;  /* 0x00007610ff007816 */ /* 0x000fe20000000000 */
[----:B----4-:R-:W-:-:S04]  /*1030*/  IMAD.MOV R52, RZ, RZ, -R52 ;  /* 0x000000ffff347224 */ /* 0x010fc800078e0a34 */
[----:B------:R-:W-:Y:S01]  /*1040*/  IMAD R52, R4, R52, R3 ;  /* 0x0000003404347224 */ /* 0x000fe200078e0203 */
[----:B-1----:R-:W-:Y:S06]  /*1050*/  BRA.U UP4, `(.L_x_17) ;  /* 0x0000000104247547 */ /* 0x002fec000b800000 */
[----:B------:R-:W-:Y:S01]  /*1060*/  ISETP.NE.AND P1, PT, R45, RZ, PT ;  /* 0x000000ff2d00720c */ /* 0x000fe20003f25270 */
[----:B------:R-:W-:Y:S01]  /*1070*/  IMAD.MOV.U32 R0, RZ, RZ, 0x3 ;  /* 0x00000003ff007424 */ /* 0x000fe200078e00ff */
[C---:B------:R-:W-:Y:S02]  /*1080*/  LOP3.LUT R4, R52.reuse, 0xfffffffe, RZ, 0xc0, !PT ;  /* 0xfffffffe34047812 */ /* 0x040fe400078ec0ff */
[----:B------:R-:W-:Y:S02]  /*1090*/  ISETP.LT.U32.OR P1, PT, R52, 0x2, !P1 ;  /* 0x000000023400780c */ /* 0x000fe40004f21470 */
[----:B------:R-:W-:Y:S02]  /*10a0*/  SHF.L.U32 R0, R0, R4, RZ ;  /* 0x0000000400007219 */ /* 0x000fe400000006ff */
[----:B------:R-:W-:Y:S02]  /*10b0*/  SEL R6, RZ, 0x1, !P1 ;  /* 0x00000001ff067807 */ /* 0x000fe40004800000 */
[----:B------:R-:W-:-:S05]  /*10c0*/  SEL R5, RZ, 0x2, !P1 ;  /* 0x00000002ff057807 */ /* 0x000fca0004800000 */
[----:B------:R-:W-:-:S05]  /*10d0*/  IMAD.IADD R5, R6, 0x1, R5 ;  /* 0x0000000106057824 */ /* 0x000fca00078e0205 */
[----:B------:R-:W-:Y:S02]  /*10e0*/  PRMT R10, R5, 0x7610, R10 ;  /* 0x00007610050a7816 */ /* 0x000fe4000000000a */
.L_x_17:
[----:B------:R-:W-:Y:S05]  /*10f0*/  @!P0 BRA `(.L_x_18) ;  /* 0x0000000000b88947 */ /* 0x000fea0003800000 */
[----:B------:R-:W1:Y:S01]  /*1100*/  LDC.64 R6, c[0x0][0xb18] ;  /* 0x0002c600ff067b82 */ /* 0x000e620000000a00 */
[----:B------:R-:W-:-:S07]  /*1110*/  ISETP.NE.AND P0, PT, R11, 0x1, PT ;  /* 0x000000010b00780c */ /* 0x000fce0003f05270 */
[----:B------:R-:W2:Y:S08]  /*1120*/  LDC R53, c[0x0][0xb0c] ;  /* 0x0002c300ff357b82 */ /* 0x000eb00000000800 */
[----:B------:R-:W3:Y:S08]  /*1130*/  LDC R14, c[0x0][0x370] ;  /* 0x0000dc00ff0e7b82 */ /* 0x000ef00000000800 */
[----:B------:R-:W4:Y:S01]  /*1140*/  LDC R13, c[0x0][0x374] ;  /* 0x0000dd00ff0d7b82 */ /* 0x000f220000000800 */
[----:B-1----:R-:W-:-:S07]  /*1150*/  ISETP.NE.AND P1, PT, R6, 0x1, PT ;  /* 0x000000010600780c */ /* 0x002fce0003f25270 */
[----:B------:R-:W3:Y:S01]  /*1160*/  LDC.64 R8, c[0x0][0xb10] ;  /* 0x0002c400ff087b82 */ /* 0x000ee20000000a00 */
[----:B--2---:R-:W-:-:S07]  /*1170*/  ISETP.NE.AND P2, PT, R53, 0x1, PT ;  /* 0x000000013500780c */ /* 0x004fce0003f45270 */
[----:B------:R-:W1:Y:S08]  /*1180*/  LDC R12, c[0x0][0xb20] ;  /* 0x0002c800ff0c7b82 */ /* 0x000e700000000800 */
[----:B------:R-:W2:Y:S01]  /*1190*/  LDC.64 R4, c[0x0][0xb28] ;  /* 0x0002ca00ff047b82 */ /* 0x000ea20000000a00 */
[----:B----4-:R-:W-:-:S04]  /*11a0*/  IMAD.HI.U32 R15, R13, R7, RZ ;  /* 0x000000070d0f7227 */ /* 0x010fc800078e00ff */
[----:B------:R-:W-:-:S04]  /*11b0*/  IMAD.HI.U32 R7, R54, R7, RZ ;  /* 0x0000000736077227 */ /* 0x000fc800078e00ff */
[----:B---3--:R-:W-:-:S05]  /*11c0*/  IMAD.HI.U32 R16, R14, R8, RZ ;  /* 0x000000080e107227 */ /* 0x008fca00078e00ff */
[-C--:B------:R-:W-:Y:S01]  /*11d0*/  @P2 SHF.R.U32.HI R14, RZ, R9.reuse, R16 ;  /* 0x00000009ff0e2219 */ /* 0x080fe20000011610 */
[----:B------:R-:W-:Y:S01]  /*11e0*/  IMAD.HI.U32 R16, R3, R8, RZ ;  /* 0x0000000803107227 */ /* 0x000fe200078e00ff */
[-C--:B-1----:R-:W-:Y:S02]  /*11f0*/  @P1 SHF.R.U32.HI R13, RZ, R12.reuse, R15 ;  /* 0x0000000cff0d1219 */ /* 0x082fe4000001160f */
[----:B------:R-:W-:Y:S02]  /*1200*/  SHF.R.U32.HI R7, RZ, R12, R7 ;  /* 0x0000000cff077219 */ /* 0x000fe40000011607 */
[----:B------:R-:W-:Y:S02]  /*1210*/  SHF.R.U32.HI R16, RZ, R9, R16 ;  /* 0x00000009ff107219 */ /* 0x000fe40000011610 */
[----:B------:R-:W-:Y:S01]  /*1220*/  SEL R7, R54, R7, !P1 ;  /* 0x0000000736077207 */ /* 0x000fe20004800000 */
[----:B--2---:R-:W-:Y:S01]  /*1230*/  IMAD.HI.U32 R15, R13, R4, RZ ;  /* 0x000000040d0f7227 */ /* 0x004fe200078e00ff */
[----:B------:R-:W-:-:S03]  /*1240*/  SEL R16, R3, R16, !P2 ;  /* 0x0000001003107207 */ /* 0x000fc60005000000 */
[----:B------:R-:W-:Y:S01]  /*1250*/  IMAD.HI.U32 R8, R14, R4, RZ ;  /* 0x000000040e087227 */ /* 0x000fe200078e00ff */
[----:B------:R-:W-:-:S04]  /*1260*/  @P0 SHF.R.U32.HI R13, RZ, R5, R15 ;  /* 0x00000005ff0d0219 */ /* 0x000fc8000001160f */
[----:B------:R-:W-:Y:S01]  /*1270*/  @P0 SHF.R.U32.HI R14, RZ, R5, R8 ;  /* 0x00000005ff0e0219 */ /* 0x000fe20000011608 */
[----:B------:R-:W-:-:S04]  /*1280*/  IMAD R13, R13, R11, RZ ;  /* 0x0000000b0d0d7224 */ /* 0x000fc800078e02ff */
[----:B------:R-:W-:Y:S01]  /*1290*/  IMAD R8, R14, R11, RZ ;  /* 0x0000000b0e087224 */ /* 0x000fe200078e02ff */
[----:B------:R-:W-:-:S04]  /*12a0*/  ISETP.GE.AND P1, PT, R7, R13, PT ;  /* 0x0000000d0700720c */ /* 0x000fc80003f26270 */
[----:B------:R-:W-:Y:S01]  /*12b0*/  ISETP.GE.OR P1, PT, R16, R8, P1 ;  /* 0x000000081000720c */ /* 0x000fe20000f26670 */
[----:B------:R-:W-:-:S05]  /*12c0*/  IMAD.HI.U32 R8, R7, R4, RZ ;  /* 0x0000000407087227 */ /* 0x000fca00078e00ff */
[----:B------:R-:W-:-:S04]  /*12d0*/  SHF.R.U32.HI R8, RZ, R5, R8 ;  /* 0x00000005ff087219 */ /* 0x000fc80000011608 */
[----:B------:R-:W-:-:S03]  /*12e0*/  SEL R8, R7, R8, !P0 ;  /* 0x0000000807087207 */ /* 0x000fc60004000000 */
[----:B------:R-:W-:Y:S01]  /*12f0*/  @!P1 IMAD.HI.U32 R9, R16, R4, RZ ;  /* 0x0000000410099227 */ /* 0x000fe200078e00ff */
[----:B------:R-:W-:-:S04]  /*1300*/  IADD3 R4, PT, PT, -R8, RZ, RZ ;  /* 0x000000ff08047210 */ /* 0x000fc80007ffe1ff */
[----:B------:R-:W-:Y:S01]  /*1310*/  @!P1 SHF.R.U32.HI R5, RZ, R5, R9 ;  /* 0x00000005ff059219 */ /* 0x000fe20000011609 */
[----:B------:R-:W-:Y:S01]  /*1320*/  IMAD R4, R11, R4, R7 ;  /* 0x000000040b047224 */ /* 0x000fe200078e0207 */
[----:B------:R-:W-:Y:S02]  /*1330*/  IADD3 R9, PT, PT, -R7, RZ, RZ ;  /* 0x000000ff07097210 */ /* 0x000fe40007ffe1ff */
[----:B------:R-:W-:-:S03]  /*1340*/  @!P1 SEL R5, R16, R5, !P0 ;  /* 0x0000000510059207 */ /* 0x000fc60004000000 */
[----:B------:R-:W-:Y:S02]  /*1350*/  IMAD R9, R6, R9, R54 ;  /* 0x0000000906097224 */ /* 0x000fe400078e0236 */
[--C-:B------:R-:W-:Y:S02]  /*1360*/  @!P1 IMAD.IADD R8, R8, 0x1, -R5.reuse ;  /* 0x0000000108089824 */ /* 0x100fe400078e0a05 */
[----:B------:R-:W-:Y:S01]  /*1370*/  @!P1 IMAD R5, R4, R14, R5 ;  /* 0x0000000e04059224 */ /* 0x000fe200078e0205 */
[----:B------:R-:W-:Y:S01]  /*1380*/  IADD3 R4, PT, PT, -R16, RZ, RZ ;  /* 0x000000ff10047210 */ /* 0x000fe20007ffe1ff */
[----:B------:R-:W-:Y:S02]  /*1390*/  @!P1 IMAD R7, R8, R11, R16 ;  /* 0x0000000b08079224 */ /* 0x000fe400078e0210 */
[----:B------:R-:W-:Y:S02]  /*13a0*/  @!P1 IMAD.MOV.U32 R16, RZ, RZ, R5 ;  /* 0x000000ffff109224 */ /* 0x000fe400078e0005 */
[----:B------:R-:W-:-:S02]  /*13b0*/  IMAD R4, R53, R4, R3 ;  /* 0x0000000435047224 */ /* 0x000fc400078e0203 */
[----:B------:R-:W-:Y:S02]  /*13c0*/  IMAD R54, R7, R6, R9 ;  /* 0x0000000607367224 */ /* 0x000fe400078e0209 */
[----:B------:R-:W-:Y:S02]  /*13d0*/  IMAD R53, R16, R53, R4 ;  /* 0x0000003510357224 */ /* 0x000fe400078e0204 */
.L_x_18:
[----:B------:R-:W-:Y:S05]  /*13e0*/  BRA.U UP3, `(.L_x_19) ;  /* 0x0000000103407547 */ /* 0x000fea000b800000 */
[----:B------:R-:W1:Y:S08]  /*13f0*/  LDC.64 R6, c[0x0][0xb10] ;  /* 0x0002c400ff067b82 */ /* 0x000e700000000a00 */
[----:B------:R-:W2:Y:S08]  /*1400*/  LDC.64 R4, c[0x0][0xb18] ;  /* 0x0002c600ff047b82 */ /* 0x000eb00000000a00 */
[----:B------:R-:W3:Y:S08]  /*1410*/  LDC R8, c[0x0][0xb20] ;  /* 0x0002c800ff087b82 */ /* 0x000ef00000000800 */
[----:B------:R-:W4:Y:S01]  /*1420*/  LDC R9, c[0x0][0xb0c] ;  /* 0x0002c300ff097b82 */ /* 0x000f220000000800 */
[----:B-1----:R-:W-:-:S05]  /*1430*/  IMAD.HI.U32 R6, R53, R6, RZ ;  /* 0x0000000635067227 */ /* 0x002fca00078e00ff */
[----:B------:R-:W-:Y:S01]  /*1440*/  SHF.R.U32.HI R6, RZ, R7, R6 ;  /* 0x00000007ff067219 */ /* 0x000fe20000011606 */
[----:B--2---:R-:W-:Y:S01]  /*1450*/  IMAD.HI.U32 R5, R54, R5, RZ ;  /* 0x0000000536057227 */ /* 0x004fe200078e00ff */
[----:B------:R-:W-:-:S04]  /*1460*/  ISETP.NE.AND P0, PT, R4, 0x1, PT ;  /* 0x000000010400780c */ /* 0x000fc80003f05270 */
[----:B---3--:R-:W-:-:S04]  /*1470*/  SHF.R.U32.HI R5, RZ, R8, R5 ;  /* 0x00000008ff057219 */ /* 0x008fc80000011605 */
[----:B------:R-:W-:Y:S02]  /*1480*/  SEL R5, R54, R5, !P0 ;  /* 0x0000000536057207 */ /* 0x000fe40004000000 */
[----:B----4-:R-:W-:-:S04]  /*1490*/  ISETP.NE.AND P1, PT, R9, 0x1, PT ;  /* 0x000000010900780c */ /* 0x010fc80003f25270 */
[----:B------:R-:W-:-:S05]  /*14a0*/  SEL R7, R53, R6, !P1 ;  /* 0x0000000635077207 */ /* 0x000fca0004800000 */
[----:B------:R-:W-:Y:S02]  /*14b0*/  IMAD.IADD R6, R5, 0x1, -R7 ;  /* 0x0000000105067824 */ /* 0x000fe400078e0a07 */
[----:B------:R-:W-:Y:S02]  /*14c0*/  IMAD.IADD R5, R7, 0x1, -R5 ;  /* 0x0000000107057824 */ /* 0x000fe400078e0a05 */
[----:B------:R-:W-:Y:S02]  /*14d0*/  IMAD R53, R6, R9, R53 ;  /* 0x0000000906357224 */ /* 0x000fe400078e0235 */
[----:B------:R-:W-:Y:S02]  /*14e0*/  IMAD R54, R5, R4, R54 ;  /* 0x0000000405367224 */ /* 0x000fe400078e0236 */
.L_x_19:
[----:B------:R-:W-:Y:S05]  /*14f0*/  BRA.U !UP1, `(.L_x_20) ;  /* 0x00000001090c7547 */ /* 0x000fea000b800000 */
[----:B------:R-:W-:Y:S01]  /*1500*/  UCGABAR_WAIT ;  /* 0x0000000000007dc7 */ /* 0x000fe20008000000 */
[----:B------:R-:W-:Y:S01]  /*1510*/  CCTL.IVALL ;  /* 0x00000000ff00798f */ /* 0x000fe20002000000 */
[----:B------:R-:W-:Y:S05]  /*1520*/  BRA `(.L_x_21) ;  /* 0x0000000000047947 */ /* 0x000fea0003800000 */
.L_x_20:
[----:B------:R-:W-:Y:S06]  /*1530*/  BAR.SYNC.DEFER_BLOCKING 0x0 ;  /* 0x0000000000007b1d */ /* 0x000fec0000010000 */
.L_x_21:
[----:B------:R-:W-:Y:S05]  /*1540*/  BRA.U UP2, `(.L_x_22) ;  /* 0x0000001502547547 */ /* 0x000fea000b800000 */
[----:B------:R-:W1:Y:S01]  /*1550*/  LDCU UR15, c[0x0][0x38c] ;  /* 0x00007180ff0f77ac */ /* 0x000e620008000800 */
[----:B------:R-:W2:Y:S01]  /*1560*/  LDC R8, c[0x0][0x370] ;  /* 0x0000dc00ff087b82 */ /* 0x000ea20000000800 */
[C---:B------:R-:W-:Y:S01]  /*1570*/  IMAD.SHL.U32 R17, R3.reuse, 0x8, RZ ;  /* 0x0000000803117824 */ /* 0x040fe200078e00ff */
[----:B------:R-:W-:Y:S01]  /*1580*/  PLOP3.LUT P1, PT, PT, PT, UP5, 0x80, 0x8 ;  /* 0x000000000008781c */ /* 0x000fe20003f2f058 */
[----:B------:R-:W-:Y:S01]  /*1590*/  UISETP.NE.AND UP1, UPT, UR10, URZ, UPT ;  /* 0x000000ff0a00728c */ /* 0x000fe2000bf25270 */
[----:B------:R-:W-:Y:S01]  /*15a0*/  ISETP.NE.AND P4, PT, R2, RZ, P5 ;  /* 0x000000ff0200720c */ /* 0x000fe20002f85270 */
[----:B------:R-:W-:Y:S01]  /*15b0*/  IMAD.SHL.U32 R16, R3, 0x80, RZ ;  /* 0x0000008003107824 */ /* 0x000fe200078e00ff */
[----:B------:R-:W-:Y:S01]  /*15c0*/  PLOP3.LUT P1, PT, P1, PT, PT, 0x8, 0x80 ;  /* 0x000000000080781c */ /* 0x000fe20000f2e170 */
[----:B------:R-:W-:Y:S01]  /*15d0*/  IMAD.MOV.U32 R15, RZ, RZ, 0x1 ;  /* 0x00000001ff0f7424 */ /* 0x000fe200078e00ff */
[----:B------:R-:W3:Y:S01]  /*15e0*/  LDC R0, c[0x0][0x374] ;  /* 0x0000dd00ff007b82 */ /* 0x000ee20000000800 */
[----:B------:R-:W-:Y:S01]  /*15f0*/  IMAD.MOV.U32 R14, RZ, RZ, RZ ;  /* 0x000000ffff0e7224 */ /* 0x000fe200078e00ff */
[----:B------:R-:W-:Y:S01]  /*1600*/  CS2R R12, SRZ ;  /* 0x00000000000c7805 */ /* 0x000fe2000001ff00 */
[----:B------:R-:W-:Y:S01]  /*1610*/  IMAD.MOV.U32 R11, RZ, RZ, 0x1 ;  /* 0x00000001ff0b7424 */ /* 0x000fe200078e00ff */
[----:B------:R-:W-:Y:S01]  /*1620*/  LOP3.LUT R17, R17, 0x8, RZ, 0xc0, !PT ;  /* 0x0000000811117812 */ /* 0x000fe200078ec0ff */
[----:B------:R-:W4:Y:S01]  /*1630*/  LDCU.64 UR30, c[0x0][0x348] ;  /* 0x00006900ff1e77ac */ /* 0x000f220008000a00 */
[----:B-1----:R-:W-:-:S02]  /*1640*/  UIADD3 UR4, UPT, UPT, UR15, 0xff, URZ ;  /* 0x000000ff0f047890 */ /* 0x002fc4000fffe0ff */
[----:B------:R-:W-:Y:S02]  /*1650*/  USEL UR7, UR7, 0x2, UP1 ;  /* 0x0000000207077887 */ /* 0x000fe40008800000 */
[----:B------:R-:W-:Y:S01]  /*1660*/  USHF.R.S32.HI UR22, URZ, 0x1f, UR4 ;  /* 0x0000001fff167899 */ /* 0x000fe20008011404 */
[----:B------:R-:W-:-:S03]  /*1670*/  UMOV UR13, URZ ;  /* 0x000000ff000d7c82 */ /* 0x000fc60008000000 */
[----:B------:R-:W-:Y:S02]  /*1680*/  ULEA.HI UR22, UR22, UR4, URZ, 0x8 ;  /* 0x0000000416167291 */ /* 0x000fe4000f8f40ff */
[----:B------:R-:W-:Y:S02]  /*1690*/  UIADD3 UR4, UPT, UPT, UR15, -0x1, URZ ;  /* 0xffffffff0f047890 */ /* 0x000fe4000fffe0ff */
[----:B------:R-:W-:Y:S02]  /*16a0*/  USHF.R.S32.HI UR22, URZ, 0x8, UR22 ;  /* 0x00000008ff167899 */ /* 0x000fe40008011416 */
[----:B------:R-:W-:Y:S02]  /*16b0*/  UISETP.GE.U32.AND UP2, UPT, UR4, -0x1ff, UPT ;  /* 0xfffffe010400788c */ /* 0x000fe4000bf46070 */
[----:B------:R-:W-:Y:S02]  /*16c0*/  UISETP.LT.U32.AND UP0, UPT, UR22, 0x6, UPT ;  /* 0x000000061600788c */ /* 0x000fe4000bf01070 */
[----:B------:R-:W-:-:S02]  /*16d0*/  UIADD3 UR15, UPT, UPT, UR15, 0x1fe, URZ ;  /* 0x000001fe0f0f7890 */ /* 0x000fc4000fffe0ff */
[----:B------:R-:W-:-:S04]  /*16e0*/  USEL UR21, UR22, 0x6, UP0 ;  /* 0x0000000616157887 */ /* 0x000fc80008000000 */
[----:B------:R-:W-:Y:S02]  /*16f0*/  UIADD3 UR6, UPT, UPT, UR21, -0x1, URZ ;  /* 0xffffffff15067890 */ /* 0x000fe4000fffe0ff */
[----:B------:R-:W-:Y:S02]  /*1700*/  @UP2 UIADD3 UR6, UPT, UPT, UR21, URZ, URZ ;  /* 0x000000ff15062290 */ /* 0x000fe4000fffe0ff */
[----:B------:R-:W-:Y:S02]  /*1710*/  UIADD3 UR14, UPT, UPT, UR22, -UR21, URZ ;  /* 0x80000015160e7290 */ /* 0x000fe4000fffe0ff */
[----:B------:R-:W-:Y:S02]  /*1720*/  UIADD3 UR5, UPT, UPT, UR6, 0x1, URZ ;  /* 0x0000000106057890 */ /* 0x000fe4000fffe0ff */
[----:B--2-4-:R-:W-:-:S12]  /*1730*/  UIADD3 UR6, UPT, UPT, -UR6, URZ, URZ ;  /* 0x000000ff06067290 */ /* 0x014fd8000fffe1ff */
.L_x_42:
[----:B------:R-:W-:Y:S01]  /*1740*/  UISETP.NE.AND UP0, UPT, UR42, URZ, UPT ;  /* 0x000000ff2a00728c */ /* 0x000fe2000bf05270 */
[----:B------:R-:W1:Y:S08]  /*1750*/  S2UR UR42, SR_CgaCtaId ;  /* 0x00000000002a79c3 */ /* 0x000e700000008800 */
[----:B------:R-:W-:Y:S05]  /*1760*/  BRA.U UP0, `(.L_x_23) ;  /* 0x0000000100347547 */ /* 0x000fea000b800000 */
[----:B------:R-:W2:Y:S01]  /*1770*/  S2R R2, SR_CgaCtaId ;  /* 0x0000000000027919 */ /* 0x000ea20000008800 */
[----:B------:R-:W-:-:S04]  /*1780*/  MOV R3, 0x400 ;  /* 0x0000040000037802 */ /* 0x000fc80000000f00 */
[----:B--2---:R-:W-:Y:S02]  /*1790*/  LEA R2, R2, R3, 0x18 ;  /* 0x0000000302027211 */ /* 0x004fe400078ec0ff */
[----:B------:R-:W-:-:S03]  /*17a0*/  SHF.L.U32 R3, R11, 0x1f, RZ ;  /* 0x0000001f0b037819 */ /* 0x000fc600000006ff */
[----:B------:R-:W-:-:S04]  /*17b0*/  IMAD R2, R12, 0x8, R2 ;  /* 0x000000080c027824 */ /* 0x000fc800078e0202 */
[----:B------:R-:W2:Y:S02]  /*17c0*/  SYNCS.PHASECHK.TRANS64.TRYWAIT P0, [R2+URZ+0xf0], R3 ;  /* 0x0000f003020075a7 */ /* 0x000ea400080011ff */
[----:B--2---:R-:W-:Y:S05]  /*17d0*/  @!P0 BRA `(.L_x_24) ;  /* 0x0000004c00588947 */ /* 0x004fea0003800000 */
.L_x_110:
[----:B------:R-:W-:Y:S01]  /*17e0*/  VIADD R12, R12, 0x1 ;  /* 0x000000010c0c7836 */ /* 0x000fe20000000000 */
[----:B------:R2:W-:Y:S04]  /*17f0*/  SYNCS.ARRIVE.TRANS64.A1T0 RZ, [R2+URZ+0xe0], RZ ;  /* 0x0000e0ff02ff79a7 */ /* 0x0005e800081000ff */
[----:B------:R-:W-:-:S04]  /*1800*/  ISETP.NE.AND P0, PT, R12, 0x2, PT ;  /* 0x000000020c00780c */ /* 0x000fc80003f05270 */
[----:B------:R-:W-:Y:S02]  /*1810*/  SEL R12, R12, RZ, P0 ;  /* 0x000000ff0c0c7207 */ /* 0x000fe40000000000 */
[----:B--2---:R-:W-:-:S04]  /*1820*/  SEL R2, RZ, 0x1, P0 ;  /* 0x00000001ff027807 */ /* 0x004fc80000000000 */
[----:B------:R-:W-:-:S07]  /*1830*/  LOP3.LUT R11, R11, R2, RZ, 0x3c, !PT ;  /* 0x000000020b0b7212 */ /* 0x000fce00078e3cff */
.L_x_23:
[----:B------:R-:W-:Y:S01]  /*1840*/  UMOV UR4, 0x400 ;  /* 0x0000040000047882 */ /* 0x000fe20000000000 */
[----:B------:R-:W-:Y:S01]  /*1850*/  SHF.L.U32 R2, R15, 0x1f, RZ ;  /* 0x0000001f0f027819 */ /* 0x000fe200000006ff */
[----:B-1----:R-:W-:Y:S01]  /*1860*/  ULEA UR4, UR42, UR4, 0x18 ;  /* 0x000000042a047291 */ /* 0x002fe2000f8ec0ff */
[----:B------:R-:W-:Y:S01]  /*1870*/  R2UR UR35, R16 ;  /* 0x00000000102372ca */ /* 0x000fe200000e0000 */
[----:B------:R-:W-:Y:S01]  /*1880*/  UISETP.GE.U32.AND UP0, UPT, UR15, 0x1ff, UPT ;  /* 0x000001ff0f00788c */ /* 0x000fe2000bf06070 */
[----:B------:R-:W-:Y:S01]  /*1890*/  R2UR UR19, R17 ;  /* 0x00000000111372ca */ /* 0x000fe200000e0000 */
[----:B------:R-:W-:Y:S01]  /*18a0*/  ULEA UR8, UR13, UR4, 0x3 ;  /* 0x000000040d087291 */ /* 0x000fe2000f8e18ff */
[----:B------:R-:W-:-:S08]  /*18b0*/  UMOV UR23, URZ ;  /* 0x000000ff00177c82 */ /* 0x000fd00008000000 */
[----:B------:R1:W2:Y:S01]  /*18c0*/  SYNCS.PHASECHK.TRANS64.TRYWAIT P0, [UR8+0x30], R2 ;  /* 0x00003002ff0075a7 */ /* 0x0002a20008001108 */
[----:B------:R-:W-:-:S13]  /*18d0*/  R2UR UR8, R54 ;  /* 0x00000000360872ca */ /* 0x000fda00000e0000 */
[----:B------:R-:W-:Y:S01]  /*18e0*/  ULEA UR19, UR8, UR19, 0x4 ;  /* 0x0000001308137291 */ /* 0x000fe2000f8e20ff */
[----:B-1----:R-:W-:-:S05]  /*18f0*/  LEA.HI R2, R53, R53, RZ, 0x1 ;  /* 0x0000003535027211 */ /* 0x002fca00078f08ff */
[----:B------:R-:W-:-:S05]  /*1900*/  IMAD.SHL.U32 R2, R2, 0x80, RZ ;  /* 0x0000008002027824 */ /* 0x000fca00078e00ff */
[----:B------:R-:W-:-:S04]  /*1910*/  LOP3.LUT R2, R2, 0xffffff00, RZ, 0xc0, !PT ;  /* 0xffffff0002027812 */ /* 0x000fc800078ec0ff */
[----:B------:R-:W-:-:S13]  /*1920*/  R2UR UR9, R2 ;  /* 0x00000000020972ca */ /* 0x000fda00000e0000 */
[----:B------:R-:W-:Y:S01]  /*1930*/  ULOP3.LUT UR35, UR9, 0x80, UR35, 0xf8, !UPT ;  /* 0x0000008009237892 */ /* 0x000fe2000f8ef823 */
[----:B------:R-:W-:Y:S11]  /*1940*/  BRA.U !UP0, `(.L_x_25) ;  /* 0x0000000108f07547 */ /* 0x000ff6000b800000 */
[----:B------:R-:W-:Y:S01]  /*1950*/  UMOV UR29, UR6 ;  /* 0x00000006001d7c82 */ /* 0x000fe20008000000 */
[----:B------:R-:W-:Y:S01]  /*1960*/  UMOV UR37, UR13 ;  /* 0x0000000d00257c82 */ /* 0x000fe20008000000 */
[----:B------:R-:W-:-:S05]  /*1970*/  UMOV UR26, 0x80 ;  /* 0x00000080001a7882 */ /* 0x000fca0000000000 */
.L_x_31:
[----:B------:R-:W-:Y:S01]  /*1980*/  ULEA UR33, UR37, UR4, 0x3 ;  /* 0x0000000425217291 */ /* 0x000fe2000f8e18ff */
[----:B------:R-:W-:Y:S01]  /*1990*/  @P5 MOV R3, 0x11000 ;  /* 0x0001100000035802 */ /* 0x000fe20000000f00 */
[----:B--2-4-:R-:W-:Y:S10]  /*19a0*/  @P0 BRA `(.L_x_26) ;  /* 0x00000000000c0947 */ /* 0x014ff40003800000 */
[----:B------:R-:W-:-:S04]  /*19b0*/  SHF.L.U32 R4, R15, 0x1f, RZ ;  /* 0x0000001f0f047819 */ /* 0x000fc800000006ff */
[----:B------:R-:W1:Y:S02]  /*19c0*/  SYNCS.PHASECHK.TRANS64.TRYWAIT P0, [UR33+0x30], R4 ;  /* 0x00003004ff0075a7 */ /* 0x000e640008001121 */
[----:B-1----:R-:W-:Y:S05]  /*19d0*/  @!P0 BRA `(.L_x_27) ;  /* 0x0000004800ec8947 */ /* 0x002fea0003800000 */
.L_x_26:
[----:B------:R2:W-:Y:S01]  /*19e0*/  @P5 SYNCS.ARRIVE.TRANS64 RZ, [UR33], R3 ;  /* 0x00000003ffff59a7 */ /* 0x0005e20008000021 */
[----:B------:R-:W-:Y:S02]  /*19f0*/  ULOP3.LUT UR8, UR7, 0x2, URZ, 0xfc, !UPT ;  /* 0x0000000207087892 */ /* 0x000fe4000f8efcff */
[----:B------:R-:W-:Y:S02]  /*1a00*/  UIADD3 UR29, UPT, UPT, UR29, 0x1, URZ ;  /* 0x000000011d1d7890 */ /* 0x000fe4000fffe0ff */
[----:B------:R-:W-:Y:S02]  /*1a10*/  UISETP.NE.AND UP0, UPT, UR8, 0x2, UPT ;  /* 0x000000020800788c */ /* 0x000fe4000bf05270 */
[----:B------:R-:W-:-:S07]  /*1a20*/  UISETP.NE.AND UP2, UPT, UR29, 0x1, UPT ;  /* 0x000000011d00788c */ /* 0x000fce000bf45270 */
[----:B------:R-:W-:Y:S05]  /*1a30*/  BRA.U UP0, `(.L_x_28) ;  /* 0x0000000100047547 */ /* 0x000fea000b800000 */
[----:B------:R-:W-:Y:S05]  /*1a40*/  BPT.TRAP 0x1 ;  /* 0x000000040000795c */ /* 0x000fea0000300000 */
.L_x_28:
[----:B------:R-:W-:Y:S04]  /*1a50*/  BSSY.RECONVERGENT B0, `(.L_x_29) ;  /* 0x0000003000007945 */ /* 0x000fe80003800200 */
[----:B------:R-:W-:Y:S05]  /*1a60*/  @!P4 BRA `(.L_x_30) ;  /* 0x000000000004c947 */ /* 0x000fea0003800000 */
[----:B------:R-:W-:Y:S05]  /*1a70*/  BPT.TRAP 0x1 ;  /* 0x000000040000795c */ /* 0x000fea0000300000 */
.L_x_30:
[----:B------:R-:W-:Y:S05]  /*1a80*/  BSYNC.RECONVERGENT B0 ;  /* 0x0000000000007941 */ /* 0x000fea0003800200 */
.L_x_29:
[----:B------:R-:W-:Y:S02]  /*1a90*/  UIADD3 UR13, UPT, UPT, UR37, 0x1, URZ ;  /* 0x00000001250d7890 */ /* 0x000fe4000fffe0ff */
[----:B------:R-:W-:Y:S02]  /*1aa0*/  ULEA UR24, UR37, UR4, 0xf ;  /* 0x0000000425187291 */ /* 0x000fe4000f8e78ff */
[----:B------:R-:W-:Y:S02]  /*1ab0*/  UISETP.NE.AND UP0, UPT, UR13, 0x6, UPT ;  /* 0x000000060d00788c */ /* 0x000fe4000bf05270 */
[----:B------:R-:W-:Y:S02]  /*1ac0*/  UIADD3 UR44, UP1, UPT, UR30, 0x80, URZ ;  /* 0x000000801e2c7890 */ /* 0x000fe4000ff3e0ff */
[----:B------:R-:W-:Y:S02]  /*1ad0*/  USEL UR9, URZ, 0x1, UP0 ;  /* 0x00000001ff097887 */ /* 0x000fe40008000000 */
[----:B------:R-:W-:-:S02]  /*1ae0*/  USEL UR13, UR13, URZ, UP0 ;  /* 0x000000ff0d0d7287 */ /* 0x000fc40008000000 */
[----:B------:R-:W-:Y:S02]  /*1af0*/  UIADD3 UR40, UP0, UPT, UR30, 0x180, URZ ;  /* 0x000001801e287890 */ /* 0x000fe4000ff1e0ff */
[----:B------:R-:W-:Y:S01]  /*1b00*/  ULEA UR8, UR13, UR4, 0x3 ;  /* 0x000000040d087291 */ /* 0x000fe2000f8e18ff */
[----:B------:R-:W-:Y:S01]  /*1b10*/  LOP3.LUT R15, R15, UR9, RZ, 0x3c, !PT ;  /* 0x000000090f0f7c12 */ /* 0x000fe2000f8e3cff */
[----:B------:R-:W-:Y:S02]  /*1b20*/  UIADD3 UR34, UPT, UPT, UR26, -0x80, URZ ;  /* 0xffffff801a227890 */ /* 0x000fe4000fffe0ff */
[----:B------:R-:W-:Y:S01]  /*1b30*/  ULOP3.LUT UR33, UR33, 0xfefffff8, URZ, 0xc0, !UPT ;  /* 0xfefffff821217892 */ /* 0x000fe2000f8ec0ff */
[----:B-1----:R-:W-:Y:S01]  /*1b40*/  SHF.L.U32 R2, R15, 0x1f, RZ ;  /* 0x0000001f0f027819 */ /* 0x002fe200000006ff */
[----:B------:R-:W-:Y:S02]  /*1b50*/  UIADD3.X UR45, UPT, UPT, URZ, UR31, URZ, UP1, !UPT ;  /* 0x0000001fff2d7290 */ /* 0x000fe40008ffe4ff */
[----:B------:R-:W-:Y:S01]  /*1b60*/  UIADD3 UR32, UPT, UPT, UR24, 0x1200, URZ ;  /* 0x0000120018207890 */ /* 0x000fe2000fffe0ff */
[----:B------:R1:W4:Y:S01]  /*1b70*/  SYNCS.PHASECHK.TRANS64.TRYWAIT P0, [UR8+0x30], R2 ;  /* 0x00003002ff0075a7 */ /* 0x0003220008001108 */
[----:B------:R-:W-:-:S02]  /*1b80*/  ULEA UR8, UR37, UR4, 0xb ;  /* 0x0000000425087291 */ /* 0x000fc4000f8e58ff */
[----:B------:R-:W-:Y:S02]  /*1b90*/  UIADD3 UR24, UPT, UPT, UR24, 0x5200, URZ ;  /* 0x0000520018187890 */ /* 0x000fe4000fffe0ff */
[----:B------:R-:W-:Y:S02]  /*1ba0*/  UIADD3.X UR41, UPT, UPT, URZ, UR31, URZ, UP0, !UPT ;  /* 0x0000001fff297290 */ /* 0x000fe400087fe4ff */
[----:B------:R-:W-:Y:S02]  /*1bb0*/  UIADD3 UR16, UPT, UPT, UR8, 0x31200, URZ ;  /* 0x0003120008107890 */ /* 0x000fe4000fffe0ff */
[----:B------:R-:W-:Y:S01]  /*1bc0*/  UIADD3 UR8, UPT, UPT, UR8, 0x31600, URZ ;  /* 0x0003160008087890 */ /* 0x000fe2000fffe0ff */
[----:B------:R-:W-:Y:S01]  /*1bd0*/  UMOV UR38, 0x0 ;  /* 0x0000000000267882 */ /* 0x000fe20000000000 */
[----:B------:R-:W-:Y:S01]  /*1be0*/  UMOV UR39, 0x10000000 ;  /* 0x1000000000277882 */ /* 0x000fe20000000000 */
[----:B------:R-:W-:Y:S01]  /*1bf0*/  UMOV UR27, UR35 ;  /* 0x00000023001b7c82 */ /* 0x000fe20008000000 */
[----:B------:R-:W-:Y:S01]  /*1c00*/  UMOV UR28, UR36 ;  /* 0x00000024001c7c82 */ /* 0x000fe20008000000 */
[----:B------:R-:W-:Y:S01]  /*1c10*/  UMOV UR25, UR33 ;  /* 0x0000002100197c82 */ /* 0x000fe20008000000 */
[----:B------:R-:W-:Y:S01]  /*1c20*/  UMOV UR20, UR36 ;  /* 0x0000002400147c82 */ /* 0x000fe20008000000 */
[----:B------:R-:W-:Y:S01]  /*1c30*/  UMOV UR17, UR33 ;  /* 0x0000002100117c82 */ /* 0x000fe20008000000 */
[----:B------:R-:W-:Y:S01]  /*1c40*/  UMOV UR18, UR34 ;  /* 0x0000002200127c82 */ /* 0x000fe20008000000 */
[----:B------:R-:W-:Y:S01]  /*1c50*/  UTMALDG.3D.2CTA [UR32], [UR44], desc[UR38] ;  /* 0x000026202c0075b4 */ /* 0x000fe20008211000 */
[----:B------:R-:W-:Y:S01]  /*1c60*/  UMOV UR10, UR26 ;  /* 0x0000001a000a7c82 */ /* 0x000fe20008000000 */
[----:B------:R-:W-:Y:S01]  /*1c70*/  UMOV UR11, UR19 ;  /* 0x00000013000b7c82 */ /* 0x000fe20008000000 */
[----:B------:R-:W-:Y:S01]  /*1c80*/  UMOV UR12, UR36 ;  /* 0x00000024000c7c82 */ /* 0x000fe20008000000 */
[----:B------:R-:W-:Y:S01]  /*1c90*/  UMOV UR9, UR33 ;  /* 0x0000002100097c82 */ /* 0x000fe20008000000 */
[----:B------:R-:W-:Y:S01]  /*1ca0*/  UMOV UR23, UR5 ;  /* 0x0000000500177c82 */ /* 0x000fe20008000000 */
[----:B------:R-:W-:Y:S01]  /*1cb0*/  UMOV UR37, UR13 ;  /* 0x0000000d00257c82 */ /* 0x000fe20008000000 */
[----:B------:R2:W-:Y:S01]  /*1cc0*/  UTMALDG.3D.2CTA [UR24], [UR44], desc[UR38] ;  /* 0x000026182c0075b4 */ /* 0x0005e20008211000 */
[----:B------:R1:W-:Y:S01]  /*1cd0*/  UTMALDG.3D.2CTA [UR16], [UR40], desc[UR38] ;  /* 0x00002610280075b4 */ /* 0x0003e20008211000 */
[----:B------:R1:W-:Y:S01]  /*1ce0*/  UTMALDG.3D.2CTA [UR8], [UR40], desc[UR38] ;  /* 0x00002608280075b4 */ /* 0x0003e20008211000 */
[----:B--2---:R-:W-:Y:S01]  /*1cf0*/  UIADD3 UR26, UPT, UPT, UR26, 0x100, URZ ;  /* 0x000001001a1a7890 */ /* 0x004fe2000fffe0ff */
[----:B-1----:R-:W-:Y:S11]  /*1d00*/  BRA.U UP2, `(.L_x_31) ;  /* 0xfffffffd021c7547 */ /* 0x002ff6000b83ffff */
.L_x_25:
[----:B------:R-:W-:Y:S01]  /*1d10*/  ULEA UR8, UR13, UR4, 0x3 ;  /* 0x000000040d087291 */ /* 0x000fe2000f8e18ff */
[----:B------:R-:W-:Y:S01]  /*1d20*/  SHF.L.U32 R2, R15, 0x1f, RZ ;  /* 0x0000001f0f027819 */ /* 0x000fe200000006ff */
[----:B------:R-:W-:Y:S01]  /*1d30*/  @!P1 SYNCS.ARRIVE.TRANS64.A1T0 RZ, [UR4+0x78], RZ ;  /* 0x000078ffffff99a7 */ /* 0x000fe20008100004 */
[----:B------:R-:W-:-:S06]  /*1d40*/  UISETP.GT.AND UP0, UPT, UR22, UR21, UPT ;  /* 0x000000151600728c */ /* 0x000fcc000bf04270 */
[----:B--2-4-:R1:W2:Y:S03]  /*1d50*/  SYNCS.PHASECHK.TRANS64.TRYWAIT P0, [UR8+0x30], R2 ;  /* 0x00003002ff0075a7 */ /* 0x0142a60008001108 */
[----:B------:R-:W-:Y:S05]  /*1d60*/  BRA.U !UP0, `(.L_x_32) ;  /* 0x0000000108e87547 */ /* 0x000fea000b800000 */
[----:B------:R-:W-:Y:S01]  /*1d70*/  UIADD3 UR29, UPT, UPT, UR14, UR23, URZ ;  /* 0x000000170e1d7290 */ /* 0x000fe2000fffe0ff */
[----:B------:R-:W-:-:S11]  /*1d80*/  UMOV UR37, UR13 ;  /* 0x0000000d00257c82 */ /* 0x000fd60008000000 */
.L_x_38:
[----:B------:R-:W-:Y:S01]  /*1d90*/  ULEA UR33, UR37, UR4, 0x3 ;  /* 0x0000000425217291 */ /* 0x000fe2000f8e18ff */
[----:B--2---:R-:W-:Y:S01]  /*1da0*/  @P5 MOV R3, 0x11000 ;  /* 0x0001100000035802 */ /* 0x004fe20000000f00 */
[----:B-12---:R-:W-:Y:S10]  /*1db0*/  @P0 BRA `(.L_x_33) ;  /* 0x00000000000c0947 */ /* 0x006ff40003800000 */
[----:B------:R-:W-:-:S04]  /*1dc0*/  SHF.L.U32 R4, R15, 0x1f, RZ ;  /* 0x0000001f0f047819 */ /* 0x000fc800000006ff */
[----:B------:R-:W2:Y:S02]  /*1dd0*/  SYNCS.PHASECHK.TRANS64.TRYWAIT P0, [UR33+0x30], R4 ;  /* 0x00003004ff0075a7 */ /* 0x000ea40008001121 */
[----:B--2---:R-:W-:Y:S05]  /*1de0*/  @!P0 BRA `(.L_x_34) ;  /* 0x0000004800008947 */ /* 0x004fea0003800000 */
.L_x_33:
[----:B------:R2:W-:Y:S01]  /*1df0*/  @P5 SYNCS.ARRIVE.TRANS64 RZ, [UR33], R3 ;  /* 0x00000003ffff59a7 */ /* 0x0005e20008000021 */
[----:B------:R-:W-:-:S04]  /*1e00*/  ULOP3.LUT UR8, UR7, 0x2, URZ, 0xfc, !UPT ;  /* 0x0000000207087892 */ /* 0x000fc8000f8efcff */
[----:B------:R-:W-:-:S09]  /*1e10*/  UISETP.NE.AND UP0, UPT, UR8, 0x2, UPT ;  /* 0x000000020800788c */ /* 0x000fd2000bf05270 */
[----:B------:R-:W-:Y:S05]  /*1e20*/  BRA.U UP0, `(.L_x_35) ;  /* 0x0000000100047547 */ /* 0x000fea000b800000 */
[----:B------:R-:W-:Y:S05]  /*1e30*/  BPT.TRAP 0x1 ;  /* 0x000000040000795c */ /* 0x000fea0000300000 */
.L_x_35:
[----:B------:R-:W-:Y:S04]  /*1e40*/  BSSY.RECONVERGENT B0, `(.L_x_36) ;  /* 0x0000003000007945 */ /* 0x000fe80003800200 */
[----:B------:R-:W-:Y:S05]  /*1e50*/  @!P4 BRA `(.L_x_37) ;  /* 0x000000000004c947 */ /* 0x000fea0003800000 */
[----:B------:R-:W-:Y:S05]  /*1e60*/  BPT.TRAP 0x1 ;  /* 0x000000040000795c */ /* 0x000fea0000300000 */
.L_x_37:
[----:B------:R-:W-:Y:S05]  /*1e70*/  BSYNC.RECONVERGENT B0 ;  /* 0x0000000000007941 */ /* 0x000fea0003800200 */
.L_x_36:
[----:B------:R-:W-:Y:S02]  /*1e80*/  UIADD3 UR13, UPT, UPT, UR37, 0x1, URZ ;  /* 0x00000001250d7890 */ /* 0x000fe4000fffe0ff */
[----:B------:R-:W-:Y:S02]  /*1e90*/  ULEA UR24, UR37, UR4, 0xf ;  /* 0x0000000425187291 */ /* 0x000fe4000f8e78ff */
[----:B------:R-:W-:Y:S02]  /*1ea0*/  UISETP.NE.AND UP0, UPT, UR13, 0x6, UPT ;  /* 0x000000060d00788c */ /* 0x000fe4000bf05270 */
[----:B------:R-:W-:Y:S02]  /*1eb0*/  UIADD3 UR44, UP1, UPT, UR30, 0x80, URZ ;  /* 0x000000801e2c7890 */ /* 0x000fe4000ff3e0ff */
[----:B------:R-:W-:Y:S02]  /*1ec0*/  USEL UR9, URZ, 0x1, UP0 ;  /* 0x00000001ff097887 */ /* 0x000fe40008000000 */
[----:B------:R-:W-:-:S02]  /*1ed0*/  USEL UR13, UR13, URZ, UP0 ;  /* 0x000000ff0d0d7287 */ /* 0x000fc40008000000 */
[----:B------:R-:W-:Y:S02]  /*1ee0*/  USHF.L.U32 UR34, UR23, 0x8, URZ ;  /* 0x0000000817227899 */ /* 0x000fe400080006ff */
[----:B------:R-:W-:Y:S01]  /*1ef0*/  ULEA UR8, UR13, UR4, 0x3 ;  /* 0x000000040d087291 */ /* 0x000fe2000f8e18ff */
[----:B------:R-:W-:Y:S01]  /*1f00*/  LOP3.LUT R15, R15, UR9, RZ, 0x3c, !PT ;  /* 0x000000090f0f7c12 */ /* 0x000fe2000f8e3cff */
[----:B------:R-:W-:Y:S02]  /*1f10*/  UIADD3 UR40, UP0, UPT, UR30, 0x180, URZ ;  /* 0x000001801e287890 */ /* 0x000fe4000ff1e0ff */
[----:B------:R-:W-:Y:S01]  /*1f20*/  ULOP3.LUT UR33, UR33, 0xfefffff8, URZ, 0xc0, !UPT ;  /* 0xfefffff821217892 */ /* 0x000fe2000f8ec0ff */
[----:B-1----:R-:W-:Y:S01]  /*1f30*/  SHF.L.U32 R2, R15, 0x1f, RZ ;  /* 0x0000001f0f027819 */ /* 0x002fe200000006ff */
[----:B------:R-:W-:Y:S02]  /*1f40*/  UIADD3.X UR45, UPT, UPT, URZ, UR31, URZ, UP1, !UPT ;  /* 0x0000001fff2d7290 */ /* 0x000fe40008ffe4ff */
[----:B------:R-:W-:Y:S01]  /*1f50*/  UIADD3 UR32, UPT, UPT, UR24, 0x1200, URZ ;  /* 0x0000120018207890 */ /* 0x000fe2000fffe0ff */
[----:B------:R4:W1:Y:S01]  /*1f60*/  SYNCS.PHASECHK.TRANS64.TRYWAIT P0, [UR8+0x30], R2 ;  /* 0x00003002ff0075a7 */ /* 0x0008620008001108 */
[----:B------:R-:W-:-:S02]  /*1f70*/  ULEA UR8, UR37, UR4, 0xb ;  /* 0x0000000425087291 */ /* 0x000fc4000f8e58ff */
[----:B------:R-:W-:Y:S02]  /*1f80*/  UIADD3 UR26, UPT, UPT, UR34, 0x80, URZ ;  /* 0x00000080221a7890 */ /* 0x000fe4000fffe0ff */
        /* <DEDUP_REMOVED lines=12> */
[----:B------:R4:W-:Y:S01]  /*2050*/  UTMALDG.3D.2CTA [UR32], [UR44], desc[UR38] ;  /* 0x000026202c0075b4 */ /* 0x0009e20008211000 */
[----:B------:R-:W-:Y:S01]  /*2060*/  UMOV UR11, UR19 ;  /* 0x00000013000b7c82 */ /* 0x000fe20008000000 */
[----:B------:R-:W-:Y:S01]  /*2070*/  UMOV UR12, UR36 ;  /* 0x00000024000c7c82 */ /* 0x000fe20008000000 */
[----:B------:R-:W-:Y:S01]  /*2080*/  UMOV UR9, UR33 ;  /* 0x0000002100097c82 */ /* 0x000fe20008000000 */
[----:B------:R-:W-:Y:S01]  /*2090*/  UMOV UR10, UR26 ;  /* 0x0000001a000a7c82 */ /* 0x000fe20008000000 */
[----:B------:R-:W-:Y:S01]  /*20a0*/  UIADD3 UR23, UPT, UPT, UR23, 0x1, URZ ;  /* 0x0000000117177890 */ /* 0x000fe2000fffe0ff */
[----:B------:R-:W-:Y:S01]  /*20b0*/  UMOV UR37, UR13 ;  /* 0x0000000d00257c82 */ /* 0x000fe20008000000 */
[----:B------:R4:W-:Y:S02]  /*20c0*/  UTMALDG.3D.2CTA [UR24], [UR44], desc[UR38] ;  /* 0x000026182c0075b4 */ /* 0x0009e40008211000 */
[----:B------:R-:W-:Y:S01]  /*20d0*/  UISETP.NE.AND UP0, UPT, UR23, UR29, UPT ;  /* 0x0000001d1700728c */ /* 0x000fe2000bf05270 */
[----:B------:R4:W-:Y:S01]  /*20e0*/  UTMALDG.3D.2CTA [UR16], [UR40], desc[UR38] ;  /* 0x00002610280075b4 */ /* 0x0009e20008211000 */
[----:B------:R4:W-:Y:S07]  /*20f0*/  UTMALDG.3D.2CTA [UR8], [UR40], desc[UR38] ;  /* 0x00002608280075b4 */ /* 0x0009ee0008211000 */
[----:B----4-:R-:W-:Y:S05]  /*2100*/  BRA.U UP0, `(.L_x_38) ;  /* 0xfffffffd00207547 */ /* 0x010fea000b83ffff */
.L_x_32:
[C---:B-1----:R-:W-:Y:S01]  /*2110*/  LEA R2, R14.reuse, UR4, 0x3 ;  /* 0x000000040e027c11 */ /* 0x042fe2000f8e18ff */
[----:B------:R-:W-:Y:S01]  /*2120*/  NOP ;  /* 0x0000000000007918 */ /* 0x000fe20000000000 */
[----:B--2---:R-:W-:Y:S02]  /*2130*/  SHF.L.U32 R3, R13, 0x1f, RZ ;  /* 0x0000001f0d037819 */ /* 0x004fe400000006ff */
[----:B------:R-:W-:Y:S02]  /*2140*/  LEA R4, R14, UR4, 0x4 ;  /* 0x000000040e047c11 */ /* 0x000fe4000f8e20ff */
[----:B------:R-:W1:Y:S02]  /*2150*/  SYNCS.PHASECHK.TRANS64.TRYWAIT P0, [R2+URZ+0x80], R3 ;  /* 0x00008003020075a7 */ /* 0x000e6400080011ff */
[----:B-1----:R-:W-:Y:S05]  /*2160*/  @!P0 BRA `(.L_x_39) ;  /* 0x0000004400388947 */ /* 0x002fea0003800000 */
.L_x_113:
[----:B------:R-:W2:Y:S01]  /*2170*/  LDS.128 R4, [R4+0x110] ;  /* 0x0001100004047984 */ /* 0x000ea20000000c00 */
[----:B------:R-:W-:Y:S01]  /*2180*/  ISETP.GE.AND P0, PT, R26, 0x1, PT ;  /* 0x000000011a00780c */ /* 0x000fe20003f06270 */
[----:B-1----:R-:W-:Y:S01]  /*2190*/  VIADD R2, R2, 0x90 ;  /* 0x0000009002027836 */ /* 0x002fe20000000000 */
[----:B------:R-:W-:Y:S01]  /*21a0*/  @!PT LDS RZ, [RZ] ;  /* 0x00000000fffff984 */ /* 0x000fe20000000800 */
[----:B------:R-:W-:Y:S01]  /*21b0*/  @!PT LDS RZ, [RZ] ;  /* 0x00000000fffff984 */ /* 0x000fe20000000800 */
[----:B------:R-:W-:Y:S01]  /*21c0*/  @!PT LDS RZ, [RZ] ;  /* 0x00000000fffff984 */ /* 0x000fe20000000800 */
[----:B------:R-:W-:Y:S01]  /*21d0*/  @!PT LDS RZ, [RZ] ;  /* 0x00000000fffff984 */ /* 0x000fe20000000800 */
[----:B------:R1:W-:Y:S06]  /*21e0*/  MEMBAR.ALL.CTA ;  /* 0x0000000000007992 */ /* 0x0003ec0000008000 */
[----:B-1----:R-:W1:Y:S01]  /*21f0*/  FENCE.VIEW.ASYNC.S ;  /* 0x00000000000073c6 */ /* 0x002e620000000000 */
[----:B------:R-:W-:-:S04]  /*2200*/  PRMT R2, RZ, 0x654, R2 ;  /* 0x00000654ff027816 */ /* 0x000fc80000000002 */
[----:B-1----:R1:W-:Y:S01]  /*2210*/  SYNCS.ARRIVE.TRANS64.RED.A1T0 RZ, [R2+URZ], RZ ;  /* 0x000000ff02ff79a7 */ /* 0x0023e200081004ff */
[----:B--2---:R-:W-:-:S13]  /*2220*/  LOP3.LUT P2, RZ, R6, 0x1, RZ, 0xc0, !PT ;  /* 0x0000000106ff7812 */ /* 0x004fda000784c0ff */
[----:B------:R-:W-:Y:S01]  /*2230*/  @P2 SHF.R.U32.HI R3, RZ, 0x10, R5 ;  /* 0x00000010ff032819 */ /* 0x000fe20000011605 */
[----:B------:R-:W-:Y:S01]  /*2240*/  VOTEU.ANY UP0, P2 ;  /* 0x0000000000ff7886 */ /* 0x000fe20001000100 */
[----:B------:R-:W-:Y:S02]  /*2250*/  @P2 MOV R10, R4 ;  /* 0x00000004000a2202 */ /* 0x000fe40000000f00 */
[----:B------:R-:W-:Y:S02]  /*2260*/  @P2 R2UR.BROADCAST UR8, R3 ;  /* 0x00000000030822ca */ /* 0x000fe400008e0000 */
[----:B------:R-:W-:-:S11]  /*2270*/  @P2 LOP3.LUT R9, R5, 0xffff, RZ, 0xc0, !PT ;  /* 0x0000ffff05092812 */ /* 0x000fd600078ec0ff */
[----:B------:R-:W-:Y:S01]  /*2280*/  @UP0 UMOV UR36, UR8 ;  /* 0x0000000800240c82 */ /* 0x000fe20008000000 */
[----:B-1----:R-:W-:Y:S05]  /*2290*/  @!P0 BRA `(.L_x_40) ;  /* 0x0000000000b88947 */ /* 0x002fea0003800000 */
[----:B------:R-:W3:Y:S01]  /*22a0*/  LDC.64 R4, c[0x0][0xb18] ;  /* 0x0002c600ff047b82 */ /* 0x000ee20000000a00 */
[----:B------:R-:W-:-:S07]  /*22b0*/  ISETP.NE.AND P3, PT, R26, 0x1, PT ;  /* 0x000000011a00780c */ /* 0x000fce0003f65270 */
[----:B------:R-:W1:Y:S08]  /*22c0*/  LDC.64 R6, c[0x0][0xb10] ;  /* 0x0002c400ff067b82 */ /* 0x000e700000000a00 */
[----:B------:R-:W2:Y:S08]  /*22d0*/  LDC R18, c[0x0][0xb20] ;  /* 0x0002c800ff127b82 */ /* 0x000eb00000000800 */
[----:B------:R-:W4:Y:S01]  /*22e0*/  LDC R19, c[0x0][0xb0c] ;  /* 0x0002c300ff137b82 */ /* 0x000f220000000800 */
[----:B---3--:R-:W-:Y:S01]  /*22f0*/  IMAD.HI.U32 R21, R0, R5, RZ ;  /* 0x0000000500157227 */ /* 0x008fe200078e00ff */
[----:B------:R-:W-:-:S03]  /*2300*/  ISETP.NE.AND P0, PT, R4, 0x1, PT ;  /* 0x000000010400780c */ /* 0x000fc60003f05270 */
[----:B------:R-:W-:-:S03]  /*2310*/  IMAD.HI.U32 R5, R9, R5, RZ ;  /* 0x0000000509057227 */ /* 0x000fc600078e00ff */
[----:B------:R-:W3:Y:S01]  /*2320*/  LDC.64 R2, c[0x0][0xb28] ;  /* 0x0002ca00ff027b82 */ /* 0x000ee20000000a00 */
[----:B-1----:R-:W-:-:S04]  /*2330*/  IMAD.HI.U32 R22, R8, R6, RZ ;  /* 0x0000000608167227 */ /* 0x002fc800078e00ff */
[----:B------:R-:W-:Y:S01]  /*2340*/  IMAD.HI.U32 R23, R10, R6, RZ ;  /* 0x000000060a177227 */ /* 0x000fe200078e00ff */
[----:B------:R-:W-:Y:S02]  /*2350*/  SHF.R.U32.HI R22, RZ, R7, R22 ;  /* 0x00000007ff167219 */ /* 0x000fe40000011616 */
[-C--:B--2---:R-:W-:Y:S02]  /*2360*/  SHF.R.U32.HI R21, RZ, R18.reuse, R21 ;  /* 0x00000012ff157219 */ /* 0x084fe40000011615 */
[----:B------:R-:W-:Y:S02]  /*2370*/  SHF.R.U32.HI R5, RZ, R18, R5 ;  /* 0x00000012ff057219 */ /* 0x000fe40000011605 */
[----:B------:R-:W-:Y:S02]  /*2380*/  SEL R21, R0, R21, !P0 ;  /* 0x0000001500157207 */ /* 0x000fe40004000000 */
[----:B------:R-:W-:Y:S02]  /*2390*/  SHF.R.U32.HI R23, RZ, R7, R23 ;  /* 0x00000007ff177219 */ /* 0x000fe40000011617 */
[----:B----4-:R-:W-:-:S02]  /*23a0*/  ISETP.NE.AND P1, PT, R19, 0x1, PT ;  /* 0x000000011300780c */ /* 0x010fc40003f25270 */
[----:B------:R-:W-:Y:S02]  /*23b0*/  SEL R5, R9, R5, !P0 ;  /* 0x0000000509057207 */ /* 0x000fe40004000000 */
[----:B------:R-:W-:Y:S02]  /*23c0*/  SEL R22, R8, R22, !P1 ;  /* 0x0000001608167207 */ /* 0x000fe40004800000 */
[----:B------:R-:W-:Y:S01]  /*23d0*/  SEL R23, R10, R23, !P1 ;  /* 0x000000170a177207 */ /* 0x000fe20004800000 */
[----:B---3--:R-:W-:-:S04]  /*23e0*/  IMAD.HI.U32 R20, R21, R2, RZ ;  /* 0x0000000215147227 */ /* 0x008fc800078e00ff */
        /* <DEDUP_REMOVED lines=10> */
[----:B------:R-:W-:-:S04]  /*2490*/  @!P0 IMAD.HI.U32 R7, R23, R2, RZ ;  /* 0x0000000217078227 */ /* 0x000fc800078e00ff */
[----:B------:R-:W-:Y:S01]  /*24a0*/  IMAD.MOV R2, RZ, RZ, -R6 ;  /* 0x000000ffff027224 */ /* 0x000fe200078e0a06 */
[----:B------:R-:W-:Y:S02]  /*24b0*/  @!P0 SHF.R.U32.HI R3, RZ, R3, R7 ;  /* 0x00000003ff038219 */ /* 0x000fe40000011607 */
[----:B------:R-:W-:Y:S01]  /*24c0*/  IADD3 R7, PT, PT, -R5, RZ, RZ ;  /* 0x000000ff05077210 */ /* 0x000fe20007ffe1ff */
[----:B------:R-:W-:Y:S01]  /*24d0*/  IMAD R2, R26, R2, R5 ;  /* 0x000000021a027224 */ /* 0x000fe200078e0205 */
        /* <DEDUP_REMOVED lines=10> */
.L_x_40:
[----:B------:R-:W1:Y:S02]  /*2580*/  LDCU UR8, c[0x0][0xb30] ;  /* 0x00016600ff0877ac */ /* 0x000e640008000800 */
[----:B-1----:R-:W-:-:S09]  /*2590*/  UISETP.NE.AND UP0, UPT, UR8, 0x1, UPT ;  /* 0x000000010800788c */ /* 0x002fd2000bf05270 */
[----:B------:R-:W-:Y:S05]  /*25a0*/  BRA.U UP0, `(.L_x_41) ;  /* 0x0000000100407547 */ /* 0x000fea000b800000 */
[----:B------:R-:W1:Y:S08]  /*25b0*/  LDC.64 R4, c[0x0][0xb10] ;  /* 0x0002c400ff047b82 */ /* 0x000e700000000a00 */
[----:B------:R-:W2:Y:S08]  /*25c0*/  LDC.64 R2, c[0x0][0xb18] ;  /* 0x0002c600ff027b82 */ /* 0x000eb00000000a00 */
[----:B------:R-:W4:Y:S08]  /*25d0*/  LDC R6, c[0x0][0xb20] ;  /* 0x0002c800ff067b82 */ /* 0x000f300000000800 */
[----:B------:R-:W3:Y:S01]  /*25e0*/  LDC R7, c[0x0][0xb0c] ;  /* 0x0002c300ff077b82 */ /* 0x000ee20000000800 */
[----:B-1----:R-:W-:-:S05]  /*25f0*/  IMAD.HI.U32 R4, R10, R4, RZ ;  /* 0x000000040a047227 */ /* 0x002fca00078e00ff */
[----:B------:R-:W-:Y:S01]  /*2600*/  SHF.R.U32.HI R4, RZ, R5, R4 ;  /* 0x00000005ff047219 */ /* 0x000fe20000011604 */
[----:B--2---:R-:W-:Y:S01]  /*2610*/  IMAD.HI.U32 R3, R9, R3, RZ ;  /* 0x0000000309037227 */ /* 0x004fe200078e00ff */
[----:B------:R-:W-:-:S04]  /*2620*/  ISETP.NE.AND P0, PT, R2, 0x1, PT ;  /* 0x000000010200780c */ /* 0x000fc80003f05270 */
[----:B----4-:R-:W-:-:S04]  /*2630*/  SHF.R.U32.HI R3, RZ, R6, R3 ;  /* 0x00000006ff037219 */ /* 0x010fc80000011603 */
[----:B------:R-:W-:Y:S02]  /*2640*/  SEL R3, R9, R3, !P0 ;  /* 0x0000000309037207 */ /* 0x000fe40004000000 */
[----:B---3--:R-:W-:-:S04]  /*2650*/  ISETP.NE.AND P1, PT, R7, 0x1, PT ;  /* 0x000000010700780c */ /* 0x008fc80003f25270 */
[----:B------:R-:W-:-:S05]  /*2660*/  SEL R4, R10, R4, !P1 ;  /* 0x000000040a047207 */ /* 0x000fca0004800000 */
[----:B------:R-:W-:Y:S02]  /*2670*/  IMAD.IADD R5, R3, 0x1, -R4 ;  /* 0x0000000103057824 */ /* 0x000fe400078e0a04 */
[----:B------:R-:W-:Y:S02]  /*2680*/  IMAD.IADD R3, R4, 0x1, -R3 ;  /* 0x0000000104037824 */ /* 0x000fe400078e0a03 */
[----:B------:R-:W-:Y:S02]  /*2690*/  IMAD R10, R5, R7, R10 ;  /* 0x00000007050a7224 */ /* 0x000fe400078e020a */
[----:B------:R-:W-:-:S07]  /*26a0*/  IMAD R9, R3, R2, R9 ;  /* 0x0000000203097224 */ /* 0x000fce00078e0209 */
.L_x_41:
[----:B------:R-:W-:Y:S01]  /*26b0*/  VIADD R14, R14, 0x1 ;  /* 0x000000010e0e7836 */ /* 0x000fe20000000000 */
[----:B------:R-:W-:Y:S01]  /*26c0*/  PLOP3.LUT P1, PT, PT, PT, PT, 0x80, 0x8 ;  /* 0x000000000008781c */ /* 0x000fe20003f2f070 */
[----:B------:R-:W-:Y:S02]  /*26d0*/  IMAD.IADD R53, R10, 0x1, R52 ;  /* 0x000000010a357824 */ /* 0x000fe400078e0234 */
[----:B------:R-:W-:Y:S01]  /*26e0*/  IMAD.IADD R54, R9, 0x1, R45 ;  /* 0x0000000109367824 */ /* 0x000fe200078e022d */
[----:B------:R-:W-:-:S04]  /*26f0*/  ISETP.NE.AND P0, PT, R14, 0x2, PT ;  /* 0x000000020e00780c */ /* 0x000fc80003f05270 */
[----:B------:R-:W-:Y:S02]  /*2700*/  SEL R2, RZ, 0x1, P0 ;  /* 0x00000001ff027807 */ /* 0x000fe40000000000 */
[----:B------:R-:W-:Y:S02]  /*2710*/  SEL R14, R14, RZ, P0 ;  /* 0x000000ff0e0e7207 */ /* 0x000fe40000000000 */
[----:B------:R-:W-:Y:S01]  /*2720*/  LOP3.LUT R13, R13, R2, RZ, 0x3c, !PT ;  /* 0x000000020d0d7212 */ /* 0x000fe200078e3cff */
[----:B------:R-:W-:Y:S06]  /*2730*/  @P2 BRA `(.L_x_42) ;  /* 0xfffffff000002947 */ /* 0x000fec000383ffff */
[----:B------:R-:W-:Y:S01]  /*2740*/  UIADD3 UR4, UPT, UPT, UR4, 0x30, URZ ;  /* 0x0000003004047890 */ /* 0x000fe2000fffe0ff */
[----:B------:R-:W-:-:S03]  /*2750*/  SHF.L.U32 R2, R15, 0x1f, RZ ;  /* 0x0000001f0f027819 */ /* 0x000fc600000006ff */
[----:B------:R-:W-:-:S09]  /*2760*/  ULEA UR5, UR13, UR4, 0x3 ;  /* 0x000000040d057291 */ /* 0x000fd2000f8e18ff */
[----:B------:R-:W1:Y:S02]  /*2770*/  SYNCS.PHASECHK.TRANS64.TRYWAIT P0, [UR5], R2 ;  /* 0x00000002ff0075a7 */ /* 0x000e640008001105 */
[----:B-1----:R-:W-:Y:S05]  /*2780*/  @!P0 BRA `(.L_x_43) ;  /* 0x0000003c00c48947 */ /* 0x002fea0003800000 */
.L_x_115:
[----:B------:R-:W-:-:S04]  /*2790*/  UIADD3 UR6, UPT, UPT, UR13, 0x1, URZ ;  /* 0x000000010d067890 */ /* 0x000fc8000fffe0ff */
[----:B------:R-:W-:-:S04]  /*27a0*/  UISETP.NE.AND UP0, UPT, UR6, 0x6, UPT ;  /* 0x000000060600788c */ /* 0x000fc8000bf05270 */
[----:B------:R-:W-:Y:S02]  /*27b0*/  USEL UR7, URZ, 0x1, UP0 ;  /* 0x00000001ff077887 */ /* 0x000fe40008000000 */
[----:B------:R-:W-:-:S04]  /*27c0*/  USEL UR6, UR6, URZ, UP0 ;  /* 0x000000ff06067287 */ /* 0x000fc80008000000 */
[----:B------:R-:W-:Y:S01]  /*27d0*/  ULEA UR5, UR6, UR4, 0x3 ;  /* 0x0000000406057291 */ /* 0x000fe2000f8e18ff */
[----:B-1----:R-:W-:-:S04]  /*27e0*/  LOP3.LUT R2, R15, UR7, RZ, 0x3c, !PT ;  /* 0x000000070f027c12 */ /* 0x002fc8000f8e3cff */
[----:B------:R-:W-:-:S04]  /*27f0*/  SHF.L.U32 R3, R2, 0x1f, RZ ;  /* 0x0000001f02037819 */ /* 0x000fc800000006ff */
[----:B------:R-:W1:Y:S02]  /*2800*/  SYNCS.PHASECHK.TRANS64.TRYWAIT P0, [UR5], R3 ;  /* 0x00000003ff0075a7 */ /* 0x000e640008001105 */
[----:B-1----:R-:W-:Y:S05]  /*2810*/  @!P0 BRA `(.L_x_44) ;  /* 0x0000003c00b88947 */ /* 0x002fea0003800000 */
.L_x_117:
[----:B------:R-:W-:-:S04]  /*2820*/  UIADD3 UR6, UPT, UPT, UR6, 0x1, URZ ;  /* 0x0000000106067890 */ /* 0x000fc8000fffe0ff */
[----:B------:R-:W-:-:S04]  /*2830*/  UISETP.NE.AND UP0, UPT, UR6, 0x6, UPT ;  /* 0x000000060600788c */ /* 0x000fc8000bf05270 */
[----:B------:R-:W-:Y:S02]  /*2840*/  USEL UR7, URZ, 0x1, UP0 ;  /* 0x00000001ff077887 */ /* 0x000fe40008000000 */
[----:B------:R-:W-:-:S04]  /*2850*/  USEL UR6, UR6, URZ, UP0 ;  /* 0x000000ff06067287 */ /* 0x000fc80008000000 */
[----:B------:R-:W-:Y:S01]  /*2860*/  ULEA UR5, UR6, UR4, 0x3 ;  /* 0x0000000406057291 */ /* 0x000fe2000f8e18ff */
[----:B------:R-:W-:-:S04]  /*2870*/  LOP3.LUT R2, R2, UR7, RZ, 0x3c, !PT ;  /* 0x0000000702027c12 */ /* 0x000fc8000f8e3cff */
[----:B-1----:R-:W-:-:S04]  /*2880*/  SHF.L.U32 R3, R2, 0x1f, RZ ;  /* 0x0000001f02037819 */ /* 0x002fc800000006ff */
[----:B------:R-:W1:Y:S02]  /*2890*/  SYNCS.PHASECHK.TRANS64.TRYWAIT P0, [UR5], R3 ;  /* 0x00000003ff0075a7 */ /* 0x000e640008001105 */
[----:B-1----:R-:W-:Y:S05]  /*28a0*/  @!P0 BRA `(.L_x_45) ;  /* 0x0000003c00ac8947 */ /* 0x002fea0003800000 */
.L_x_119:
        /* <DEDUP_REMOVED lines=9> */
.L_x_121:
        /* <DEDUP_REMOVED lines=9> */
.L_x_123:
[----:B------:R-:W-:-:S04]  /*29d0*/  UIADD3 UR6, UPT, UPT, UR6, 0x1, URZ ;  /* 0x0000000106067890 */ /* 0x000fc8000fffe0ff */
[----:B------:R-:W-:-:S04]  /*29e0*/  UISETP.NE.AND UP0, UPT, UR6, 0x6, UPT ;  /* 0x000000060600788c */ /* 0x000fc8000bf05270 */
[----:B------:R-:W-:Y:S02]  /*29f0*/  USEL UR5, URZ, 0x1, UP0 ;  /* 0x00000001ff057887 */ /* 0x000fe40008000000 */
[----:B------:R-:W-:-:S04]  /*2a00*/  USEL UR6, UR6, URZ, UP0 ;  /* 0x000000ff06067287 */ /* 0x000fc80008000000 */
[----:B------:R-:W-:Y:S01]  /*2a10*/  ULEA UR6, UR6, UR4, 0x3 ;  /* 0x0000000406067291 */ /* 0x000fe2000f8e18ff */
[----:B------:R-:W-:-:S04]  /*2a20*/  LOP3.LUT R2, R2, UR5, RZ, 0x3c, !PT ;  /* 0x0000000502027c12 */ /* 0x000fc8000f8e3cff */
[----:B------:R-:W-:Y:S01]  /*2a30*/  SHF.L.U32 R2, R2, 0x1f, RZ ;  /* 0x0000001f02027819 */ /* 0x000fe200000006ff */
[----:B-1-3--:R-:W-:-:S07]  /*2a40*/  IMAD.U32 R0, RZ, RZ, UR6 ;  /* 0x00000006ff007e24 */ /* 0x00afce000f8e00ff */
.L_x_48:
[----:B-1----:R1:W2:Y:S02]  /*2a50*/  SYNCS.PHASECHK.TRANS64.TRYWAIT P0, [R0+URZ], R2 ;  /* 0x00000002000075a7 */ /* 0x0022a400080011ff */
[----:B--2---:R-:W-:Y:S05]  /*2a60*/  @!P0 NANOSLEEP.SYNCS 0x989680 ;  /* 0x009896800000895d */ /* 0x004fea0003900000 */
[----:B------:R-:W2:Y:S02]  /*2a70*/  @!P0 SYNCS.PHASECHK.TRANS64 P0, [R0+URZ], R2 ;  /* 0x00000002000085a7 */ /* 0x000ea400080010ff */
[----:B--2---:R-:W-:Y:S05]  /*2a80*/  @P0 EXIT ;  /* 0x000000000000094d */ /* 0x004fea0003800000 */
[----:B------:R-:W-:Y:S05]  /*2a90*/  BRA `(.L_x_48) ;  /* 0xfffffffc00ec7947 */ /* 0x000fea000383ffff */
.L_x_22:
[----:B------:R-:W-:-:S04]  /*2aa0*/  UISETP.NE.AND UP1, UPT, UR42, URZ, UPT ;  /* 0x000000ff2a00728c */ /* 0x000fc8000bf25270 */
[----:B------:R-:W-:-:S09]  /*2ab0*/  UISETP.NE.OR UP1, UPT, UR10, 0x1, UP1 ;  /* 0x000000010a00788c */ /* 0x000fd20008f25670 */
[----:B------:R-:W-:Y:S05]  /*2ac0*/  BRA.U UP1, `(.L_x_49) ;  /* 0x0000000501487547 */ /* 0x000fea000b800000 */
[----:B------:R-:W-:Y:S01]  /*2ad0*/  ISETP.GE.U32.AND P2, PT, R2, 0x2, PT ;  /* 0x000000020200780c */ /* 0x000fe20003f46070 */
[----:B------:R-:W-:Y:S01]  /*2ae0*/  IMAD.MOV.U32 R12, RZ, RZ, 0x1 ;  /* 0x00000001ff0c7424 */ /* 0x000fe200078e00ff */
[----:B------:R-:W-:Y:S02]  /*2af0*/  CS2R R10, SRZ ;  /* 0x00000000000a7805 */ /* 0x000fe4000001ff00 */
[----:B------:R-:W-:Y:S01]  /*2b00*/  CS2R R8, SRZ ;  /* 0x0000000000087805 */ /* 0x000fe2000001ff00 */
[----:B------:R-:W-:Y:S01]  /*2b10*/  UMOV UR4, 0x400 ;  /* 0x0000040000047882 */ /* 0x000fe20000000000 */
[----:B------:R-:W-:Y:S01]  /*2b20*/  UMOV UR6, URZ ;  /* 0x000000ff00067c82 */ /* 0x000fe20008000000 */
[----:B------:R-:W-:-:S12]  /*2b30*/  ULEA UR42, UR42, UR4, 0x18 ;  /* 0x000000042a2a7291 */ /* 0x000fd8000f8ec0ff */
.L_x_53:
[----:B------:R-:W-:Y:S02]  /*2b40*/  LEA R0, R8, UR42, 0x3 ;  /* 0x0000002a08007c11 */ /* 0x000fe4000f8e18ff */
[----:B------:R-:W-:-:S03]  /*2b50*/  SHF.L.U32 R4, R9, 0x1f, RZ ;  /* 0x0000001f09047819 */ /* 0x000fc600000006ff */
[----:B------:R-:W-:Y:S01]  /*2b60*/  VIADD R5, R0, 0xf0 ;  /* 0x000000f000057836 */ /* 0x000fe20000000000 */
[----:B------:R-:W1:Y:S02]  /*2b70*/  SYNCS.PHASECHK.TRANS64.TRYWAIT P0, [R0+URZ+0xe0], R4 ;  /* 0x0000e004000075a7 */ /* 0x000e6400080011ff */
[----:B-1----:R-:W-:Y:S05]  /*2b80*/  @!P0 BRA `(.L_x_50) ;  /* 0x0000003c003c8947 */ /* 0x002fea0003800000 */
.L_x_124:
[----:B------:R-:W-:Y:S01]  /*2b90*/  ULEA UR5, UR6, UR42, 0x3 ;  /* 0x0000002a06057291 */ /* 0x000fe2000f8e18ff */
[----:B-1----:R-:W-:Y:S01]  /*2ba0*/  PRMT R0, RZ, 0x654, R5 ;  /* 0x00000654ff007816 */ /* 0x002fe20000000005 */
[----:B------:R-:W-:Y:S01]  /*2bb0*/  @!P2 IMAD.MOV.U32 R4, RZ, RZ, 0x10 ;  /* 0x00000010ff04a424 */ /* 0x000fe200078e00ff */
[----:B------:R-:W-:Y:S01]  /*2bc0*/  SHF.L.U32 R5, R12, 0x1f, RZ ;  /* 0x0000001f0c057819 */ /* 0x000fe200000006ff */
[----:B------:R-:W-:Y:S01]  /*2bd0*/  UIADD3 UR4, UPT, UPT, UR5, 0x80, URZ ;  /* 0x0000008005047890 */ /* 0x000fe2000fffe0ff */
[----:B------:R1:W-:Y:S05]  /*2be0*/  SYNCS.ARRIVE.TRANS64.RED.A1T0 RZ, [R0+URZ], RZ ;  /* 0x000000ff00ff79a7 */ /* 0x0003ea00081004ff */
[----:B------:R-:W-:Y:S01]  /*2bf0*/  IMAD.U32 R6, RZ, RZ, UR4 ;  /* 0x00000004ff067e24 */ /* 0x000fe2000f8e00ff */
[----:B------:R-:W2:Y:S04]  /*2c00*/  SYNCS.PHASECHK.TRANS64.TRYWAIT P0, [UR5+0x90], R5 ;  /* 0x00009005ff0075a7 */ /* 0x000ea80008001105 */
[----:B------:R-:W-:Y:S01]  /*2c10*/  PRMT R6, R2, 0x654, R6 ;  /* 0x0000065402067816 */ /* 0x000fe20000000006 */
[----:B-12---:R-:W-:Y:S06]  /*2c20*/  @!P0 BRA `(.L_x_51) ;  /* 0x0000003c00288947 */ /* 0x006fec0003800000 */
.L_x_126:
[----:B------:R-:W-:Y:S01]  /*2c30*/  ULEA UR4, UR6, UR42, 0x4 ;  /* 0x0000002a06047291 */ /* 0x000fe2000f8e20ff */
[----:B------:R-:W-:Y:S01]  /*2c40*/  SEL R3, R6, R3, !P2 ;  /* 0x0000000306037207 */ /* 0x000fe20005000000 */
[----:B------:R-:W-:Y:S01]  /*2c50*/  UIADD3 UR5, UPT, UPT, UR5, 0x80, URZ ;  /* 0x0000008005057890 */ /* 0x000fe2000fffe0ff */
[----:B-1----:R-:W-:Y:S01]  /*2c60*/  LEA R0, R11, UR42, 0x3 ;  /* 0x0000002a0b007c11 */ /* 0x002fe2000f8e18ff */
[----:B------:R-:W-:Y:S01]  /*2c70*/  UIADD3 UR4, UPT, UPT, UR4, 0x110, URZ ;  /* 0x0000011004047890 */ /* 0x000fe2000fffe0ff */
[----:B------:R1:W-:Y:S01]  /*2c80*/  @!P2 SYNCS.ARRIVE.TRANS64.RED RZ, [R3+URZ], R4 ;  /* 0x0000000403ffa9a7 */ /* 0x0003e200080004ff */
[----:B------:R-:W-:Y:S01]  /*2c90*/  UIADD3 UR6, UPT, UPT, UR6, 0x1, URZ ;  /* 0x0000000106067890 */ /* 0x000fe2000fffe0ff */
[----:B------:R-:W-:-:S03]  /*2ca0*/  VIADD R8, R8, 0x1 ;  /* 0x0000000108087836 */ /* 0x000fc60000000000 */
[----:B------:R-:W-:Y:S02]  /*2cb0*/  UISETP.NE.AND UP0, UPT, UR6, 0x2, UPT ;  /* 0x000000020600788c */ /* 0x000fe4000bf05270 */
[----:B------:R-:W-:Y:S01]  /*2cc0*/  ISETP.NE.AND P0, PT, R8, 0x2, PT ;  /* 0x000000020800780c */ /* 0x000fe20003f05270 */
[----:B------:R-:W-:Y:S06]  /*2cd0*/  UGETNEXTWORKID.BROADCAST [UR4], [UR5] ;  /* 0x00000000040073ca */ /* 0x000fec0008000100 */
[----:B------:R-:W-:Y:S02]  /*2ce0*/  USEL UR4, URZ, 0x1, UP0 ;  /* 0x00000001ff047887 */ /* 0x000fe40008000000 */
[----:B------:R-:W-:-:S04]  /*2cf0*/  USEL UR6, UR6, URZ, UP0 ;  /* 0x000000ff06067287 */ /* 0x000fc80008000000 */
[----:B------:R-:W-:Y:S02]  /*2d00*/  LOP3.LUT R12, R12, UR4, RZ, 0x3c, !PT ;  /* 0x000000040c0c7c12 */ /* 0x000fe4000f8e3cff */
[----:B-1----:R-:W-:-:S04]  /*2d10*/  SHF.L.U32 R4, R10, 0x1f, RZ ;  /* 0x0000001f0a047819 */ /* 0x002fc800000006ff */
[----:B------:R-:W1:Y:S02]  /*2d20*/  SYNCS.PHASECHK.TRANS64.TRYWAIT P1, [R0+URZ+0x80], R4 ;  /* 0x00008004000075a7 */ /* 0x000e6400080211ff */
[----:B-1----:R-:W-:Y:S05]  /*2d30*/  @!P1 BRA `(.L_x_52) ;  /* 0x0000003800fc9947 */ /* 0x002fea0003800000 */
.L_x_127:
[C---:B-1----:R-:W-:Y:S01]  /*2d40*/  LEA R4, R11.reuse, UR42, 0x4 ;  /* 0x0000002a0b047c11 */ /* 0x042fe2000f8e20ff */
[----:B------:R-:W-:Y:S01]  /*2d50*/  VIADD R0, R0, 0x90 ;  /* 0x0000009000007836 */ /* 0x000fe20000000000 */
[----:B------:R-:W-:Y:S01]  /*2d60*/  SEL R8, R8, RZ, P0 ;  /* 0x000000ff08087207 */ /* 0x000fe20000000000 */
[----:B------:R-:W-:-:S03]  /*2d70*/  VIADD R11, R11, 0x1 ;  /* 0x000000010b0b7836 */ /* 0x000fc60000000000 */
[----:B------:R-:W1:Y:S01]  /*2d80*/  LDS.128 R4, [R4+0x110] ;  /* 0x0001100004047984 */ /* 0x000e620000000c00 */
[----:B------:R-:W-:Y:S02]  /*2d90*/  PRMT R0, RZ, 0x654, R0 ;  /* 0x00000654ff007816 */ /* 0x000fe40000000000 */
[C---:B------:R-:W-:Y:S01]  /*2da0*/  ISETP.NE.AND P1, PT, R11.reuse, 0x2, PT ;  /* 0x000000020b00780c */ /* 0x040fe20003f25270 */
[----:B------:R-:W-:Y:S01]  /*2db0*/  @!PT LDS RZ, [RZ] ;  /* 0x00000000fffff984 */ /* 0x000fe20000000800 */
[----:B------:R-:W-:Y:S01]  /*2dc0*/  @!PT LDS RZ, [RZ] ;  /* 0x00000000fffff984 */ /* 0x000fe20000000800 */
[----:B------:R-:W-:Y:S01]  /*2dd0*/  @!PT LDS RZ, [RZ] ;  /* 0x00000000fffff984 */ /* 0x000fe20000000800 */
[----:B------:R-:W-:Y:S01]  /*2de0*/  @!PT LDS RZ, [RZ] ;  /* 0x00000000fffff984 */ /* 0x000fe20000000800 */
[----:B------:R2:W-:Y:S06]  /*2df0*/  MEMBAR.ALL.CTA ;  /* 0x0000000000007992 */ /* 0x0005ec0000008000 */
[----:B--2---:R-:W2:Y:S01]  /*2e00*/  FENCE.VIEW.ASYNC.S ;  /* 0x00000000000073c6 */ /* 0x004ea20000000000 */
[----:B------:R-:W-:Y:S01]  /*2e10*/  SEL R11, R11, RZ, P1 ;  /* 0x000000ff0b0b7207 */ /* 0x000fe20000800000 */
[----:B--2---:R2:W-:Y:S01]  /*2e20*/  SYNCS.ARRIVE.TRANS64.RED.A1T0 RZ, [R0+URZ], RZ ;  /* 0x000000ff00ff79a7 */ /* 0x0045e200081004ff */
[----:B-1----:R-:W-:-:S02]  /*2e30*/  LOP3.LUT P3, RZ, R6, 0x1, RZ, 0xc0, !PT ;  /* 0x0000000106ff7812 */ /* 0x002fc4000786c0ff */
[----:B------:R-:W-:-:S04]  /*2e40*/  SEL R4, RZ, 0x1, P1 ;  /* 0x00000001ff047807 */ /* 0x000fc80000800000 */
[----:B------:R-:W-:Y:S02]  /*2e50*/  LOP3.LUT R10, R10, R4, RZ, 0x3c, !PT ;  /* 0x000000040a0a7212 */ /* 0x000fe400078e3cff */
[----:B--2---:R-:W-:-:S04]  /*2e60*/  SEL R0, RZ, 0x1, P0 ;  /* 0x00000001ff007807 */ /* 0x004fc80000000000 */
[----:B------:R-:W-:Y:S01]  /*2e70*/  LOP3.LUT R9, R9, R0, RZ, 0x3c, !PT ;  /* 0x0000000009097212 */ /* 0x000fe200078e3cff */
[----:B------:R-:W-:Y:S06]  /*2e80*/  @P3 BRA `(.L_x_53) ;  /* 0xfffffffc002c3947 */ /* 0x000fec000383ffff */
[----:B------:R-:W-:Y:S01]  /*2e90*/  ULEA UR5, UR6, UR42, 0x3 ;  /* 0x0000002a06057291 */ /* 0x000fe2000f8e18ff */
[----:B------:R-:W-:-:S08]  /*2ea0*/  SHF.L.U32 R2, R12, 0x1f, RZ ;  /* 0x0000001f0c027819 */ /* 0x000fd000000006ff */
[----:B------:R-:W1:Y:S02]  /*2eb0*/  SYNCS.PHASECHK.TRANS64 P0, [UR5+0x90], R2 ;  /* 0x00009002ff0075a7 */ /* 0x000e640008001005 */
[----:B-1----:R-:W-:Y:S05]  /*2ec0*/  @P0 BRA `(.L_x_54) ;  /* 0x0000000000080947 */ /* 0x002fea0003800000 */
[----:B------:R-:W1:Y:S02]  /*2ed0*/  SYNCS.PHASECHK.TRANS64.TRYWAIT P0, [UR5+0x90], R2 ;  /* 0x00009002ff0075a7 */ /* 0x000e640008001105 */
[----:B-1----:R-:W-:Y:S05]  /*2ee0*/  @!P0 BRA `(.L_x_55) ;  /* 0x0000003800a48947 */ /* 0x002fea0003800000 */
.L_x_54:
[----:B------:R-:W-:-:S04]  /*2ef0*/  UIADD3 UR4, UPT, UPT, UR6, 0x1, URZ ;  /* 0x0000000106047890 */ /* 0x000fc8000fffe0ff */
[----:B------:R-:W-:-:S04]  /*2f00*/  UISETP.NE.AND UP0, UPT, UR4, 0x2, UPT ;  /* 0x000000020400788c */ /* 0x000fc8000bf05270 */
[----:B------:R-:W-:Y:S02]  /*2f10*/  USEL UR7, URZ, 0x1, UP0 ;  /* 0x00000001ff077887 */ /* 0x000fe40008000000 */
[----:B------:R-:W-:-:S04]  /*2f20*/  USEL UR4, UR4, URZ, UP0 ;  /* 0x000000ff04047287 */ /* 0x000fc80008000000 */
[----:B------:R-:W-:Y:S01]  /*2f30*/  ULEA UR4, UR4, UR42, 0x3 ;  /* 0x0000002a04047291 */ /* 0x000fe2000f8e18ff */
[----:B-1----:R-:W-:-:S04]  /*2f40*/  LOP3.LUT R2, R12, UR7, RZ, 0x3c, !PT ;  /* 0x000000070c027c12 */ /* 0x002fc8000f8e3cff */
[----:B------:R-:W-:-:S04]  /*2f50*/  SHF.L.U32 R0, R2, 0x1f, RZ ;  /* 0x0000001f02007819 */ /* 0x000fc800000006ff */
[----:B------:R-:W1:Y:S02]  /*2f60*/  SYNCS.PHASECHK.TRANS64 P0, [UR4+0x90], R0 ;  /* 0x00009000ff0075a7 */ /* 0x000e640008001004 */
[----:B-1----:R-:W-:Y:S05]  /*2f70*/  @P0 EXIT ;  /* 0x000000000000094d */ /* 0x002fea0003800000 */
[----:B------:R-:W-:Y:S02]  /*2f80*/  SHF.L.U32 R2, R2, 0x1f, RZ ;  /* 0x0000001f02027819 */ /* 0x000fe400000006ff */
[----:B------:R-:W-:-:S07]  /*2f90*/  MOV R0, UR4 ;  /* 0x0000000400007c02 */ /* 0x000fce0008000f00 */
.L_x_56:
[----:B-1----:R1:W2:Y:S02]  /*2fa0*/  SYNCS.PHASECHK.TRANS64.TRYWAIT P0, [R0+URZ+0x90], R2 ;  /* 0x00009002000075a7 */ /* 0x0022a400080011ff */
[----:B--2---:R-:W-:Y:S05]  /*2fb0*/  @!P0 NANOSLEEP.SYNCS 0x989680 ;  /* 0x009896800000895d */ /* 0x004fea0003900000 */
[----:B------:R-:W2:Y:S02]  /*2fc0*/  @!P0 SYNCS.PHASECHK.TRANS64 P0, [R0+URZ+0x90], R2 ;  /* 0x00009002000085a7 */ /* 0x000ea400080010ff */
[----:B--2---:R-:W-:Y:S05]  /*2fd0*/  @P0 EXIT ;  /* 0x000000000000094d */ /* 0x004fea0003800000 */
[----:B------:R-:W-:Y:S05]  /*2fe0*/  BRA `(.L_x_56) ;  /* 0xfffffffc00ec7947 */ /* 0x000fea000383ffff */
.L_x_49:
[----:B------:R-:W-:Y:S05]  /*2ff0*/  BRA.U UP4, `(.L_x_57) ;  /* 0x0000001504487547 */ /* 0x000fea000b800000 */
[----:B------:R-:W-:Y:S01]  /*3000*/  UMOV UR6, 0x40 ;  /* 0x0000004000067882 */ /* 0x000fe20000000000 */
[----:B------:R-:W-:Y:S01]  /*3010*/  NOP ;  /* 0x0000000000007918 */ /* 0x000fe20000000000 */
[----:B------:R-:W-:Y:S01]  /*3020*/  ULEA UR6, UR42, UR6, 0x18 ;  /* 0x000000062a067291 */ /* 0x000fe2000f8ec0ff */
[----:B------:R-:W-:Y:S02]  /*3030*/  UMOV UR7, 0x400 ;  /* 0x0000040000077882 */ /* 0x000fe40000000000 */
[----:B------:R-:W-:-:S06]  /*3040*/  ULEA UR42, UR42, UR7, 0x18 ;  /* 0x000000072a2a7291 */ /* 0x000fcc000f8ec0ff */
[----:B------:R-:W1:Y:S02]  /*3050*/  LDS.U8 R2, [UR6+0x1c] ;  /* 0x00001c06ff027984 */ /* 0x000e640008000000 */
[----:B-1----:R-:W-:-:S13]  /*3060*/  ISETP.NE.AND P0, PT, R2, RZ, PT ;  /* 0x000000ff0200720c */ /* 0x002fda0003f05270 */
[----:B------:R-:W-:Y:S05]  /*3070*/  @P0 BRA `(.L_x_58) ;  /* 0x0000000400080947 */ /* 0x000fea0003800000 */
[----:B------:R-:W-:Y:S02]  /*3080*/  UISETP.NE.U32.AND UP0, UPT, UR5, 0x1, UPT ;  /* 0x000000010500788c */ /* 0x000fe4000bf05070 */
[----:B------:R-:W-:-:S07]  /*3090*/  UIADD3 UR8, UPT, UPT, UR6, 0x8, URZ ;  /* 0x0000000806087890 */ /* 0x000fce000fffe0ff */
[----:B------:R-:W-:Y:S05]  /*30a0*/  BRA.U !UP0, `(.L_x_59) ;  /* 0x00000001089c7547 */ /* 0x000fea000b800000 */
[----:B------:R-:W-:Y:S01]  /*30b0*/  ELECT P0, URZ, PT ;  /* 0x0000000000ff782f */ /* 0x000fe20003800000 */
[----:B------:R-:W-:-:S12]  /*30c0*/  BSSY B0, `(.L_x_59) ;  /* 0x0000025000007945 */ /* 0x000fd80003800000 */
[----:B------:R-:W-:Y:S05]  /*30d0*/  @!P0 BRA `(.L_x_60) ;  /* 0x00000000008c8947 */ /* 0x000fea0003800000 */
[----:B------:R-:W-:-:S05]  /*30e0*/  UMOV UR7, 0x10 ;  /* 0x0000001000077882 */ /* 0x000fca0000000000 */
[----:B------:R-:W-:Y:S04]  /*30f0*/  DEPBAR.LE SB1, 0x36 ;  /* 0x00009d800000791a */ /* 0x000fe80000000000 */
[----:B------:R-:W1:Y:S02]  /*3100*/  UTCATOMSWS.2CTA.FIND_AND_SET.ALIGN UP1, UR7, UR7 ;  /* 0x00000007000775e3 */ /* 0x000e640008220800 */
[----:B-1----:R-:W-:Y:S01]  /*3110*/  MOV R9, UR7 ;  /* 0x0000000700097c02 */ /* 0x002fe20008000f00 */
[----:B------:R-:W-:Y:S06]  /*3120*/  BRA.U UP1, `(.L_x_61) ;  /* 0x0000000101187547 */ /* 0x000fec000b800000 */
.L_x_62:
[----:B------:R-:W-:Y:S05]  /*3130*/  NANOSLEEP 0x64 ;  /* 0x000000640000795d */ /* 0x000fea0003800000 */
[----:B------:R-:W-:-:S05]  /*3140*/  UMOV UR7, 0x10 ;  /* 0x0000001000077882 */ /* 0x000fca0000000000 */
[----:B------:R-:W-:Y:S04]  /*3150*/  DEPBAR.LE SB1, 0x36 ;  /* 0x00009d800000791a */ /* 0x000fe80000000000 */
[----:B------:R-:W1:Y:S02]  /*3160*/  UTCATOMSWS.2CTA.FIND_AND_SET.ALIGN UP1, UR7, UR7 ;  /* 0x00000007000775e3 */ /* 0x000e640008220800 */
[----:B-1----:R-:W-:Y:S01]  /*3170*/  MOV R9, UR7 ;  /* 0x0000000700097c02 */ /* 0x002fe20008000f00 */
[----:B------:R-:W-:Y:S05]  /*3180*/  BRA.U !UP1, `(.L_x_62) ;  /* 0xfffffffd09e87547 */ /* 0x000fea000b83ffff */
.L_x_61:
[----:B------:R-:W1:Y:S01]  /*3190*/  LDS R5, [UR6+0x10] ;  /* 0x00001006ff057984 */ /* 0x000e620008000800 */
[----:B------:R-:W-:Y:S01]  /*31a0*/  IMAD.U32 R3, RZ, RZ, UR42 ;  /* 0x0000002aff037e24 */ /* 0x000fe2000f8e00ff */
[----:B------:R-:W-:-:S03]  /*31b0*/  MOV R2, UR4 ;  /* 0x0000000400027c02 */ /* 0x000fc60008000f00 */
[----:B------:R-:W-:Y:S01]  /*31c0*/  VIADD R3, R3, 0x130 ;  /* 0x0000013003037836 */ /* 0x000fe20000000000 */
[----:B-1----:R-:W-:-:S04]  /*31d0*/  SHF.L.U32 R5, R5, 0x1f, RZ ;  /* 0x0000001f05057819 */ /* 0x002fc800000006ff */
[----:B------:R-:W1:Y:S02]  /*31e0*/  SYNCS.PHASECHK.TRANS64.TRYWAIT P0, [UR6+0x8], R5 ;  /* 0x00000805ff0075a7 */ /* 0x000e640008001106 */
[----:B-1----:R-:W-:Y:S05]  /*31f0*/  @P0 BRA `(.L_x_63) ;  /* 0x0000000000080947 */ /* 0x002fea0003800000 */
[----:B------:R-:W1:Y:S02]  /*3200*/  SYNCS.PHASECHK.TRANS64.TRYWAIT P0, [UR6+0x8], R5 ;  /* 0x00000805ff0075a7 */ /* 0x000e640008001106 */
[----:B-1----:R-:W-:Y:S05]  /*3210*/  @!P0 BRA `(.L_x_64) ;  /* 0x0000003400f08947 */ /* 0x002fea0003800000 */
.L_x_63:
[----:B-1----:R-:W-:Y:S01]  /*3220*/  HFMA2 R4, -RZ, RZ, 0, 5.9604644775390625e-08 ;  /* 0x00000001ff047431 */ /* 0x002fe200000001ff */
[----:B------:R-:W-:Y:S01]  /*3230*/  UPRMT UR7, UR4, 0x654, UR8 ;  /* 0x0000065404077896 */ /* 0x000fe20008000008 */
[----:B------:R-:W-:Y:S01]  /*3240*/  IMAD.MOV.U32 R7, RZ, RZ, 0xffff ;  /* 0x0000ffffff077424 */ /* 0x000fe200078e00ff */
[----:B------:R-:W-:Y:S01]  /*3250*/  PRMT R2, R2, 0x654, R3 ;  /* 0x0000065402027816 */ /* 0x000fe20000000003 */
[----:B------:R-:W-:Y:S02]  /*3260*/  IMAD.MOV.U32 R5, RZ, RZ, 0x4 ;  /* 0x00000004ff057424 */ /* 0x000fe400078e00ff */
[----:B------:R-:W-:Y:S01]  /*3270*/  IMAD.SHL.U32 R8, R9, 0x20, RZ ;  /* 0x0000002009087824 */ /* 0x000fe200078e00ff */
[----:B------:R-:W-:Y:S02]  /*3280*/  MOV R3, UR7 ;  /* 0x0000000700037c02 */ /* 0x000fe40008000f00 */
[-C--:B------:R-:W-:Y:S01]  /*3290*/  SHF.L.U32 R7, R7, R9.reuse, RZ ;  /* 0x0000000907077219 */ /* 0x080fe200000006ff */
[----:B------:R1:W-:Y:S01]  /*32a0*/  SYNCS.ARRIVE.TRANS64.RED RZ, [UR7], R5 ;  /* 0x00000005ffff79a7 */ /* 0x0003e20008000407 */
[----:B------:R-:W-:Y:S01]  /*32b0*/  SHF.L.U32 R6, R4, R9, RZ ;  /* 0x0000000904067219 */ /* 0x000fe200000006ff */
[----:B------:R1:W-:Y:S04]  /*32c0*/  STS [UR42+0x130], R8 ;  /* 0x00013008ff007988 */ /* 0x0003e8000800082a */
[----:B------:R1:W-:Y:S04]  /*32d0*/  STAS [R2.64], R9 ;  /* 0x0000000902007dbd */ /* 0x0003e8000c0008ff */
[----:B------:R1:W-:Y:S04]  /*32e0*/  ATOMS.OR RZ, [UR6+0x14], R7 ;  /* 0x00001407ffff798c */ /* 0x0003e8000b000006 */
[----:B------:R1:W-:Y:S04]  /*32f0*/  ATOMS.OR RZ, [UR6+0x18], R6 ;  /* 0x00001806ffff798c */ /* 0x0003e8000b000006 */
[----:B------:R1:W-:Y:S02]  /*3300*/  ATOMS.XOR RZ, [UR6+0x10], R4 ;  /* 0x00001004ffff798c */ /* 0x0003e4000b800006 */
.L_x_60:
[----:B------:R-:W-:Y:S05]  /*3310*/  BSYNC B0 ;  /* 0x0000000000007941 */ /* 0x000fea0003800000 */
.L_x_59:
[----:B------:R-:W-:Y:S05]  /*3320*/  BRA.U UP0, `(.L_x_65) ;  /* 0x00000001006c7547 */ /* 0x000fea000b800000 */
[----:B------:R-:W-:-:S03]  /*3330*/  UMOV UR7, 0xffffffff ;  /* 0xffffffff00077882 */ /* 0x000fc60000000000 */
[----:B------:R-:W-:Y:S05]  /*3340*/  BRA.DIV UR7, `(.L_x_66) ;  /* 0x0000003607bc7947 */ /* 0x000fea000b800000 */
[----:B------:R-:W-:-:S13]  /*3350*/  ELECT P6, URZ, PT ;  /* 0x0000000000ff782f */ /* 0x000fda00038c0000 */
.L_x_131:
[----:B------:R-:W-:Y:S05]  /*3360*/  @!P6 BRA `(.L_x_65) ;  /* 0x00000000005ce947 */ /* 0x000fea0003800000 */
[----:B-1----:R-:W1:Y:S02]  /*3370*/  LDS R3, [UR6+0x10] ;  /* 0x00001006ff037984 */ /* 0x002e640008000800 */
[----:B-1----:R-:W-:-:S04]  /*3380*/  SHF.L.U32 R3, R3, 0x1f, RZ ;  /* 0x0000001f03037819 */ /* 0x002fc800000006ff */
[----:B------:R-:W1:Y:S02]  /*3390*/  SYNCS.PHASECHK.TRANS64.TRYWAIT P0, [UR6+0x8], R3 ;  /* 0x00000803ff0075a7 */ /* 0x000e640008001106 */
[----:B-1----:R-:W-:Y:S05]  /*33a0*/  @P0 BRA `(.L_x_67) ;  /* 0x0000000000080947 */ /* 0x002fea0003800000 */
[----:B------:R-:W1:Y:S02]  /*33b0*/  SYNCS.PHASECHK.TRANS64.TRYWAIT P0, [UR6+0x8], R3 ;  /* 0x00000803ff0075a7 */ /* 0x000e640008001106 */
[----:B-1----:R-:W-:Y:S05]  /*33c0*/  @!P0 BRA `(.L_x_68) ;  /* 0x0000003400bc8947 */ /* 0x002fea0003800000 */
.L_x_67:
[----:B------:R-:W2:Y:S01]  /*33d0*/  LDS R5, [UR42+0x130] ;  /* 0x0001302aff057984 */ /* 0x000ea20008000800 */
[----:B-1----:R-:W-:Y:S02]  /*33e0*/  HFMA2 R2, -RZ, RZ, 0, 5.9604644775390625e-08 ;  /* 0x00000001ff027431 */ /* 0x002fe400000001ff */
[----:B------:R-:W-:Y:S01]  /*33f0*/  IMAD.MOV.U32 R3, RZ, RZ, 0xffff ;  /* 0x0000ffffff037424 */ /* 0x000fe200078e00ff */
[----:B------:R-:W-:Y:S01]  /*3400*/  UPRMT UR7, UR4, 0x654, UR8 ;  /* 0x0000065404077896 */ /* 0x000fe20008000008 */
[----:B--2---:R-:W-:-:S03]  /*3410*/  IMAD.SHL.U32 R4, R5, 0x20, RZ ;  /* 0x0000002005047824 */ /* 0x004fc600078e00ff */
[-C--:B------:R-:W-:Y:S02]  /*3420*/  SHF.L.U32 R3, R3, R5.reuse, RZ ;  /* 0x0000000503037219 */ /* 0x080fe400000006ff */
[----:B------:R-:W-:Y:S01]  /*3430*/  SHF.L.U32 R5, R2, R5, RZ ;  /* 0x0000000502057219 */ /* 0x000fe200000006ff */
[----:B------:R2:W-:Y:S04]  /*3440*/  STS [UR42+0x130], R4 ;  /* 0x00013004ff007988 */ /* 0x0005e8000800082a */
[----:B------:R2:W-:Y:S04]  /*3450*/  ATOMS.OR RZ, [UR6+0x14], R3 ;  /* 0x00001403ffff798c */ /* 0x0005e8000b000006 */
[----:B------:R2:W-:Y:S01]  /*3460*/  ATOMS.OR RZ, [UR6+0x18], R5 ;  /* 0x00001805ffff798c */ /* 0x0005e2000b000006 */
[----:B------:R-:W-:Y:S03]  /*3470*/  SYNCS.ARRIVE.TRANS64.RED.A1T0 RZ, [UR7], RZ ;  /* 0x000000ffffff79a7 */ /* 0x000fe60008100407 */
[----:B------:R2:W-:Y:S01]  /*3480*/  ATOMS.XOR RZ, [UR6+0x10], R2 ;  /* 0x00001002ffff798c */ /* 0x0005e2000b800006 */
[----:B------:R-:W-:Y:S05]  /*3490*/  BRA `(.L_x_65) ;  /* 0x0000000000107947 */ /* 0x000fea0003800000 */
.L_x_58:
[----:B------:R-:W-:-:S05]  /*34a0*/  MOV R2, 0xffffffff ;  /* 0xffffffff00027802 */ /* 0x000fca0000000f00 */
[----:B------:R1:W-:Y:S02]  /*34b0*/  STS [UR42+0x130], R2 ;  /* 0x00013002ff007988 */ /* 0x0003e4000800082a */
[----:B-1----:R-:W-:Y:S02]  /*34c0*/  MOV R2, 0x34e0 ;  /* 0x000034e000027802 */ /* 0x002fe40000000f00 */
[----:B-----5:R-:W-:Y:S05]  /*34d0*/  CALL.REL.NOINC `($__internal_1_$__cuda_sm10x_tcgen05_guardrail_trap_phase_invalid_during_alloc) ;  /* 0x0000003800c47944 */ /* 0x020fea0003c00000 */
.L_x_65:
[----:B------:R-:W-:Y:S05]  /*34e0*/  WARPSYNC.ALL ;  /* 0x0000000000007948 */ /* 0x000fea0003800000 */
[----:B------:R-:W3:Y:S01]  /*34f0*/  S2UR UR7, SR_CgaCtaId ;  /* 0x00000000000779c3 */ /* 0x000ee20000008800 */
[----:B------:R-:W-:Y:S01]  /*3500*/  UMOV UR6, 0x400 ;  /* 0x0000040000067882 */ /* 0x000fe20000000000 */
[----:B------:R-:W-:-:S06]  /*3510*/  NOP ;  /* 0x0000000000007918 */ /* 0x000fcc0000000000 */
[----:B------:R-:W-:Y:S06]  /*3520*/  BAR.ARV 0x6, 0xa0 ;  /* 0x0182800000007b1d */ /* 0x000fec0000002000 */
[----:B------:R-:W4:Y:S01]  /*3530*/  LDCU UR8, c[0x0][0x38c] ;  /* 0x00007180ff0877ac */ /* 0x000f220008000800 */
[----:B------:R-:W-:Y:S01]  /*3540*/  LOP3.LUT R10, R10, 0xffff, RZ, 0xc0, !PT ;  /* 0x0000ffff0a0a7812 */ /* 0x000fe200078ec0ff */
[----:B-1----:R-:W-:Y:S01]  /*3550*/  IMAD.MOV.U32 R9, RZ, RZ, 0x1 ;  /* 0x00000001ff097424 */ /* 0x002fe200078e00ff */
[----:B------:R-:W-:Y:S01]  /*3560*/  LOP3.LUT R0, R0, 0xffff, RZ, 0xc0, !PT ;  /* 0x0000ffff00007812 */ /* 0x000fe200078ec0ff */
[----:B------:R-:W-:Y:S01]  /*3570*/  IMAD.MOV.U32 R8, RZ, RZ, RZ ;  /* 0x000000ffff087224 */ /* 0x000fe200078e00ff */
[----:B------:R-:W-:Y:S01]  /*3580*/  R2UR UR11, R10 ;  /* 0x000000000a0b72ca */ /* 0x000fe200000e0000 */
[----:B------:R-:W-:Y:S01]  /*3590*/  UMOV UR19, URZ ;  /* 0x000000ff00137c82 */ /* 0x000fe20008000000 */
[----:B------:R-:W-:Y:S01]  /*35a0*/  R2UR UR10, R0 ;  /* 0x00000000000a72ca */ /* 0x000fe200000e0000 */
[----:B------:R-:W-:Y:S01]  /*35b0*/  UMOV UR18, URZ ;  /* 0x000000ff00127c82 */ /* 0x000fe20008000000 */
[----:B------:R-:W-:Y:S01]  /*35c0*/  UMOV UR17, URZ ;  /* 0x000000ff00117c82 */ /* 0x000fe20008000000 */
[----:B---3--:R-:W-:-:S02]  /*35d0*/  ULEA UR7, UR7, UR6, 0x18 ;  /* 0x0000000607077291 */ /* 0x008fc4000f8ec0ff */
[----:B------:R-:W-:Y:S02]  /*35e0*/  UISETP.NE.AND UP2, UPT, UR5, URZ, UPT ;  /* 0x000000ff0500728c */ /* 0x000fe4000bf45270 */
[----:B------:R-:W-:Y:S02]  /*35f0*/  UIADD3 UR12, UPT, UPT, UR7, 0x1200, URZ ;  /* 0x00001200070c7890 */ /* 0x000fe4000fffe0ff */
[----:B------:R-:W-:Y:S02]  /*3600*/  UIADD3 UR13, UPT, UPT, UR7, 0x31200, URZ ;  /* 0x00031200070d7890 */ /* 0x000fe4000fffe0ff */
[----:B----4-:R-:W-:Y:S01]  /*3610*/  UIADD3 UR8, UPT, UPT, UR8, 0xff, URZ ;  /* 0x000000ff08087890 */ /* 0x010fe2000fffe0ff */
[----:B--2---:R-:W1:Y:S01]  /*3620*/  LDS R2, [UR7+0x130] ;  /* 0x00013007ff027984 */ /* 0x004e620008000800 */
[----:B------:R-:W-:Y:S02]  /*3630*/  USHF.R.U32.HI UR12, URZ, 0x4, UR12 ;  /* 0x00000004ff0c7899 */ /* 0x000fe4000801160c */
[----:B------:R-:W-:-:S02]  /*3640*/  USHF.R.S32.HI UR6, URZ, 0x1f, UR8 ;  /* 0x0000001fff067899 */ /* 0x000fc40008011408 */
[----:B------:R-:W-:Y:S02]  /*3650*/  USHF.R.U32.HI UR13, URZ, 0x4, UR13 ;  /* 0x00000004ff0d7899 */ /* 0x000fe4000801160d */
[----:B------:R-:W-:Y:S02]  /*3660*/  ULEA.HI UR6, UR6, UR8, URZ, 0x8 ;  /* 0x0000000806067291 */ /* 0x000fe4000f8f40ff */
[----:B------:R-:W-:Y:S02]  /*3670*/  ULOP3.LUT UR12, UR12, 0x3fff, URZ, 0xc0, !UPT ;  /* 0x00003fff0c0c7892 */ /* 0x000fe4000f8ec0ff */
[----:B------:R-:W-:Y:S02]  /*3680*/  USHF.R.S32.HI UR6, URZ, 0x8, UR6 ;  /* 0x00000008ff067899 */ /* 0x000fe40008011406 */
[----:B------:R-:W-:Y:S02]  /*3690*/  ULOP3.LUT UR13, UR13, 0x3fff, URZ, 0xc0, !UPT ;  /* 0x00003fff0d0d7892 */ /* 0x000fe4000f8ec0ff */
[----:B------:R-:W-:Y:S01]  /*36a0*/  UISETP.LT.AND UP0, UPT, UR6, 0x1, UPT ;  /* 0x000000010600788c */ /* 0x000fe2000bf01270 */
[----:B------:R-:W-:Y:S01]  /*36b0*/  UMOV UR36, 0x0 ;  /* 0x0000000000247882 */ /* 0x000fe20000000000 */
        /* <DEDUP_REMOVED lines=9> */
[----:B------:R-:W-:-:S02]  /*3750*/  ULOP3.LUT UR12, UR12, 0x10000, URZ, 0xfc, !UPT ;  /* 0x000100000c0c7892 */ /* 0x000fc4000f8efcff */
[----:B------:R-:W-:Y:S02]  /*3760*/  ULOP3.LUT UR13, UR13, 0x10000, URZ, 0xfc, !UPT ;  /* 0x000100000d0d7892 */ /* 0x000fe4000f8efcff */
[----:B------:R-:W-:Y:S01]  /*3770*/  USEL UR20, UR6, 0x1, !UP0 ;  /* 0x0000000106147887 */ /* 0x000fe2000c000000 */
[----:B------:R-:W-:Y:S01]  /*3780*/  UMOV UR26, 0x0 ;  /* 0x00000000001a7882 */ /* 0x000fe20000000000 */
[----:B------:R-:W-:Y:S01]  /*3790*/  UMOV UR27, 0x10040010 ;  /* 0x10040010001b7882 */ /* 0x000fe20000000000 */
[----:B------:R-:W-:Y:S01]  /*37a0*/  UMOV UR24, 0x0 ;  /* 0x0000000000187882 */ /* 0x000fe20000000000 */
[----:B------:R-:W-:Y:S01]  /*37b0*/  UMOV UR25, 0x10040010 ;  /* 0x1004001000197882 */ /* 0x000fe20000000000 */
[----:B------:R-:W-:Y:S01]  /*37c0*/  UMOV UR22, 0x0 ;  /* 0x0000000000167882 */ /* 0x000fe20000000000 */
[----:B------:R-:W-:Y:S01]  /*37d0*/  UMOV UR23, 0x10040010 ;  /* 0x1004001000177882 */ /* 0x000fe20000000000 */
[----:B-1----:R-:W-:Y:S02]  /*37e0*/  R2UR UR21, R2 ;  /* 0x00000000021572ca */ /* 0x002fe400000e0000 */
[----:B------:R-:W-:-:S13]  /*37f0*/  CS2R R2, SRZ ;  /* 0x0000000000027805 */ /* 0x000fda000001ff00 */
.L_x_76:
[C---:B------:R-:W-:Y:S02]  /*3800*/  LEA R0, R8.reuse, UR7, 0x3 ;  /* 0x0000000708007c11 */ /* 0x040fe4000f8e18ff */
[----:B------:R-:W-:Y:S02]  /*3810*/  SHF.L.U32 R4, R3, 0x1f, RZ ;  /* 0x0000001f03047819 */ /* 0x000fe400000006ff */
[----:B------:R-:W-:Y:S02]  /*3820*/  LEA R5, R8, UR7, 0x4 ;  /* 0x0000000708057c11 */ /* 0x000fe4000f8e20ff */
[----:B------:R-:W1:Y:S02]  /*3830*/  SYNCS.PHASECHK.TRANS64.TRYWAIT P0, [R0+URZ+0x80], R4 ;  /* 0x00008004000075a7 */ /* 0x000e6400080011ff */
[----:B-1-3--:R-:W-:Y:S05]  /*3840*/  @!P0 BRA `(.L_x_69) ;  /* 0x0000003000b48947 */ /* 0x00afea0003800000 */
.L_x_132:
[----:B-1----:R-:W1:Y:S01]  /*3850*/  LDS.128 R4, [R5+0x110] ;  /* 0x0001100005047984 */ /* 0x002e620000000c00 */
[----:B------:R-:W-:Y:S02]  /*3860*/  VIADD R0, R0, 0x90 ;  /* 0x0000009000007836 */ /* 0x000fe40000000000 */
[----:B------:R-:W-:Y:S01]  /*3870*/  VIADD R8, R8, 0x1 ;  /* 0x0000000108087836 */ /* 0x000fe20000000000 */
[----:B------:R-:W-:Y:S01]  /*3880*/  @!PT LDS RZ, [RZ] ;  /* 0x00000000fffff984 */ /* 0x000fe20000000800 */
[----:B------:R-:W-:Y:S01]  /*3890*/  @!PT LDS RZ, [RZ] ;  /* 0x00000000fffff984 */ /* 0x000fe20000000800 */
[----:B------:R-:W-:Y:S01]  /*38a0*/  @!PT LDS RZ, [RZ] ;  /* 0x00000000fffff984 */ /* 0x000fe20000000800 */
[----:B------:R-:W-:Y:S01]  /*38b0*/  @!PT LDS RZ, [RZ] ;  /* 0x00000000fffff984 */ /* 0x000fe20000000800 */
[----:B------:R2:W-:Y:S06]  /*38c0*/  MEMBAR.ALL.CTA ;  /* 0x0000000000007992 */ /* 0x0005ec0000008000 */
[----:B--2---:R-:W2:Y:S01]  /*38d0*/  FENCE.VIEW.ASYNC.S ;  /* 0x00000000000073c6 */ /* 0x004ea20000000000 */
[----:B------:R-:W-:-:S04]  /*38e0*/  PRMT R0, RZ, 0x654, R0 ;  /* 0x00000654ff007816 */ /* 0x000fc80000000000 */
[----:B--2---:R2:W-:Y:S01]  /*38f0*/  SYNCS.ARRIVE.TRANS64.RED.A1T0 RZ, [R0+URZ], RZ ;  /* 0x000000ff00ff79a7 */ /* 0x0045e200081004ff */
[----:B-1----:R-:W-:Y:S01]  /*3900*/  LOP3.LUT P1, RZ, R6, 0x1, RZ, 0xc0, !PT ;  /* 0x0000000106ff7812 */ /* 0x002fe2000782c0ff */
[----:B--2---:R-:W-:-:S12]  /*3910*/  BRA.U UP2, `(.L_x_70) ;  /* 0x0000000502587547 */ /* 0x004fd8000b800000 */
[----:B------:R-:W1:Y:S01]  /*3920*/  LDCU UR8, c[0x0][0x38c] ;  /* 0x00007180ff0877ac */ /* 0x000e620008000800 */
[----:B------:R-:W-:Y:S02]  /*3930*/  PLOP3.LUT P2, PT, PT, PT, PT, 0x80, 0x8 ;  /* 0x000000000008781c */ /* 0x000fe40003f4f070 */
[----:B------:R-:W-:Y:S01]  /*3940*/  SHF.L.U32 R4, R9, 0x1f, RZ ;  /* 0x0000001f09047819 */ /* 0x000fe200000006ff */
[----:B-1----:R-:W-:Y:S02]  /*3950*/  UISETP.GE.AND UP0, UPT, UR8, 0x1, UPT ;  /* 0x000000010800788c */ /* 0x002fe4000bf06270 */
[----:B------:R-:W-:-:S04]  /*3960*/  ULEA UR8, UR19, UR7, 0x3 ;  /* 0x0000000713087291 */ /* 0x000fc8000f8e18ff */
[----:B------:R-:W-:-:S05]  /*3970*/  PLOP3.LUT P0, PT, PT, PT, UP0, 0x80, 0x8 ;  /* 0x000000000008781c */ /* 0x000fca0003f0f008 */
[----:B------:R-:W-:-:S08]  /*3980*/  @UP0 ULEA UR9, UR18, UR7, 0x3 ;  /* 0x0000000712090291 */ /* 0x000fd0000f8e18ff */
[----:B------:R-:W-:-:S04]  /*3990*/  @P0 SHF.L.U32 R0, R2, 0x1f, RZ ;  /* 0x0000001f02000819 */ /* 0x000fc800000006ff */
[----:B------:R1:W2:Y:S01]  /*39a0*/  @P0 SYNCS.PHASECHK.TRANS64.TRYWAIT P2, [UR9], R0 ;  /* 0x00000000ff0005a7 */ /* 0x0002a20008041109 */
[----:B------:R-:W-:Y:S01]  /*39b0*/  ULEA UR9, UR19, UR21, 0x4 ;  /* 0x0000001513097291 */ /* 0x000fe2000f8e20ff */
[----:B------:R-:W3:Y:S02]  /*39c0*/  SYNCS.PHASECHK.TRANS64.TRYWAIT P0, [UR8+0xc0], R4 ;  /* 0x0000c004ff0075a7 */ /* 0x000ee40008001108 */
[----:B-123--:R-:W-:Y:S09]  /*39d0*/  @!P0 BRA `(.L_x_71) ;  /* 0x0000003000648947 */ /* 0x00eff20003800000 */
.L_x_134:
[----:B------:R-:W-:Y:S01]  /*39e0*/  UMOV UR16, UR17 ;  /* 0x0000001100107c82 */ /* 0x000fe20008000000 */
[----:B------:R-:W-:Y:S05]  /*39f0*/  BRA.U !UP0, `(.L_x_72) ;  /* 0x0000000508107547 */ /* 0x000fea000b800000 */
[----:B------:R-:W-:Y:S02]  /*3a00*/  UIADD3 UR16, UPT, UPT, UR20, UR17, URZ ;  /* 0x0000001114107290 */ /* 0x000fe4000fffe0ff */
[----:B------:R-:W-:Y:S01]  /*3a10*/  UPLOP3.LUT UP3, UPT, UPT, UPT, UPT, 0x40, 0x4 ;  /* 0x000000000004789c */ /* 0x000fe20003f6e870 */
[----:B------:R-:W-:Y:S01]  /*3a20*/  UMOV UR15, UR6 ;  /* 0x00000006000f7c82 */ /* 0x000fe20008000000 */
[----:B------:R-:W-:-:S09]  /*3a30*/  UMOV UR58, UR18 ;  /* 0x00000012003a7c82 */ /* 0x000fd20008000000 */
.L_x_75:
[----:B--2---:R-:W-:Y:S01]  /*3a40*/  ULEA UR14, UR58, UR7, 0x3 ;  /* 0x000000073a0e7291 */ /* 0x004fe2000f8e18ff */
[----:B---3--:R-:W-:Y:S11]  /*3a50*/  @P2 BRA `(.L_x_73) ;  /* 0x00000000000c2947 */ /* 0x008ff60003800000 */
[----:B-1----:R-:W-:Y:S04]  /*3a60*/  SHF.L.U32 R4, R2, 0x1f, RZ ;  /* 0x0000001f02047819 */ /* 0x002fe800000006ff */
[----:B------:R-:W1:Y:S02]  /*3a70*/  SYNCS.PHASECHK.TRANS64.TRYWAIT P0, [UR14], R4 ;  /* 0x00000004ff0075a7 */ /* 0x000e64000800110e */
[----:B-1----:R-:W-:Y:S05]  /*3a80*/  @!P0 BRA `(.L_x_74) ;  /* 0x0000003000508947 */ /* 0x002fea0003800000 */
.L_x_73:
[----:B------:R-:W-:Y:S01]  /*3a90*/  UISETP.NE.AND UP0, UPT, UR15, 0x1, UPT ;  /* 0x000000010f00788c */ /* 0x000fe2000bf05270 */
[----:B------:R-:W-:Y:S01]  /*3aa0*/  PLOP3.LUT P2, PT, PT, PT, PT, 0x80, 0x8 ;  /* 0x000000000008781c */ /* 0x000fe20003f4f070 */
[----:B------:R-:W-:Y:S02]  /*3ab0*/  UIADD3 UR18, UPT, UPT, UR58, 0x1, URZ ;  /* 0x000000013a127890 */ /* 0x000fe4000fffe0ff */
[----:B------:R-:W-:Y:S02]  /*3ac0*/  ULEA UR68, UR58, UR13, 0x7 ;  /* 0x0000000d3a447291 */ /* 0x000fe4000f8e38ff */
[----:B------:R-:W-:Y:S01]  /*3ad0*/  UISETP.NE.AND UP1, UPT, UR18, 0x6, UPT ;  /* 0x000000061200788c */ /* 0x000fe2000bf25270 */
[----:B------:R-:W-:Y:S01]  /*3ae0*/  PLOP3.LUT P0, PT, PT, PT, UP0, 0x80, 0x8 ;  /* 0x000000000008781c */ /* 0x000fe20003f0f008 */
[----:B------:R-:W-:Y:S02]  /*3af0*/  ULEA UR66, UR58, UR12, 0xb ;  /* 0x0000000c3a427291 */ /* 0x000fe4000f8e58ff */
[----:B------:R-:W-:Y:S02]  /*3b00*/  USEL UR39, URZ, 0x1, UP1 ;  /* 0x00000001ff277887 */ /* 0x000fe40008800000 */
[----:B------:R-:W-:Y:S02]  /*3b10*/  USEL UR18, UR18, URZ, UP1 ;  /* 0x000000ff12127287 */ /* 0x000fe40008800000 */
[----:B------:R-:W-:Y:S02]  /*3b20*/  UIADD3 UR64, UPT, UPT, UR68, 0x2, URZ ;  /* 0x0000000244407890 */ /* 0x000fe4000fffe0ff */
[----:B------:R-:W-:Y:S01]  /*3b30*/  @UP0 ULEA UR38, UR18, UR7, 0x3 ;  /* 0x0000000712260291 */ /* 0x000fe2000f8e18ff */
[----:B------:R-:W-:Y:S01]  /*3b40*/  LOP3.LUT R2, R2, UR39, RZ, 0x3c, !PT ;  /* 0x0000002702027c12 */ /* 0x000fe2000f8e3cff */
[----:B------:R-:W-:Y:S02]  /*3b50*/  UIADD3 UR62, UPT, UPT, UR66, 0x2, URZ ;  /* 0x00000002423e7890 */ /* 0x000fe4000fffe0ff */
[----:B------:R-:W-:Y:S01]  /*3b60*/  UIADD3 UR60, UPT, UPT, UR68, 0x4, URZ ;  /* 0x00000004443c7890 */ /* 0x000fe2000fffe0ff */
[----:B-1----:R-:W-:Y:S01]  /*3b70*/  @P0 SHF.L.U32 R0, R2, 0x1f, RZ ;  /* 0x0000001f02000819 */ /* 0x002fe200000006ff */
[----:B------:R-:W-:Y:S02]  /*3b80*/  UIADD3 UR58, UPT, UPT, UR66, 0x4, URZ ;  /* 0x00000004423a7890 */ /* 0x000fe4000fffe0ff */
[----:B------:R-:W-:Y:S01]  /*3b90*/  UIADD3 UR56, UPT, UPT, UR68, 0x6, URZ ;  /* 0x0000000644387890 */ /* 0x000fe2000fffe0ff */
[----:B------:R2:W3:Y:S01]  /*3ba0*/  @P0 SYNCS.PHASECHK.TRANS64.TRYWAIT P2, [UR38], R0 ;  /* 0x00000000ff0005a7 */ /* 0x0004e20008041126 */
[----:B------:R-:W-:Y:S02]  /*3bb0*/  UIADD3 UR54, UPT, UPT, UR66, 0x6, URZ ;  /* 0x0000000642367890 */ /* 0x000fe4000fffe0ff */
        /* <DEDUP_REMOVED lines=10> */
[----:B------:R-:W-:Y:S02]  /*3c60*/  UIADD3 UR15, UPT, UPT, UR15, -0x1, URZ ;  /* 0xffffffff0f0f7890 */ /* 0x000fe4000fffe0ff */
[----:B------:R-:W-:Y:S01]  /*3c70*/  UISETP.NE.AND UP0, UPT, UR17, UR16, UPT ;  /* 0x000000101100728c */ /* 0x000fe2000bf05270 */
[----:B------:R-:W-:Y:S01]  /*3c80*/  UMOV UR69, 0x40004000 ;  /* 0x4000400000457882 */ /* 0x000fe20000000000 */
[----:B------:R-:W-:Y:S01]  /*3c90*/  UMOV UR67, 0x40004040 ;  /* 0x4000404000437882 */ /* 0x000fe20000000000 */
[----:B------:R-:W-:Y:S01]  /*3ca0*/  UMOV UR65, 0x40004000 ;  /* 0x4000400000417882 */ /* 0x000fe20000000000 */
[----:B------:R-:W-:Y:S01]  /*3cb0*/  UTCQMMA.2CTA gdesc[UR66], gdesc[UR68], tmem[UR9], tmem[UR36], idesc[UR37], UP3 ;  /* 0x00ff2444420075ea */ /* 0x000fe20009a00309 */
[----:B------:R-:W-:Y:S01]  /*3cc0*/  UPLOP3.LUT UP3, UPT, UPT, UPT, UPT, 0x80, 0x8 ;  /* 0x000000000008789c */ /* 0x000fe20003f6f070 */
[----:B------:R-:W-:Y:S01]  /*3cd0*/  UMOV UR63, 0x40004040 ;  /* 0x40004040003f7882 */ /* 0x000fe20000000000 */
[----:B------:R-:W-:Y:S01]  /*3ce0*/  UMOV UR61, 0x40004000 ;  /* 0x40004000003d7882 */ /* 0x000fe20000000000 */
[----:B------:R-:W-:Y:S01]  /*3cf0*/  UTCQMMA.2CTA gdesc[UR62], gdesc[UR64], tmem[UR9], tmem[UR34], idesc[UR35], UPT ;  /* 0x00ff22403e0075ea */ /* 0x000fe2000ba00309 */
[----:B------:R-:W-:Y:S01]  /*3d00*/  UMOV UR59, 0x40004040 ;  /* 0x40004040003b7882 */ /* 0x000fe20000000000 */
[----:B------:R-:W-:Y:S01]  /*3d10*/  UMOV UR57, 0x40004000 ;  /* 0x4000400000397882 */ /* 0x000fe20000000000 */
[----:B------:R1:W-:Y:S01]  /*3d20*/  UTCQMMA.2CTA gdesc[UR58], gdesc[UR60], tmem[UR9], tmem[UR32], idesc[UR33], UPT ;  /* 0x00ff203c3a0075ea */ /* 0x0003e2000ba00309 */
        /* <DEDUP_REMOVED lines=11> */
[----:B------:R-:W-:Y:S01]  /*3de0*/  UMOV UR39, 0x40004040 ;  /* 0x4000404000277882 */ /* 0x000fe20000000000 */
[----:B------:R2:W-:Y:S01]  /*3df0*/  UTCQMMA.2CTA gdesc[UR42], gdesc[UR44], tmem[UR9], tmem[UR24], idesc[UR25], UPT ;  /* 0x00ff182c2a0075ea */ /* 0x0005e2000ba00309 */
[----:B------:R2:W-:Y:S01]  /*3e00*/  UTCQMMA.2CTA gdesc[UR38], gdesc[UR40], tmem[UR9], tmem[UR22], idesc[UR23], UPT ;  /* 0x00ff1628260075ea */ /* 0x0005e2000ba00309 */
[----:B------:R2:W-:Y:S01]  /*3e10*/  UTCBAR.2CTA.MULTICAST [UR14], URZ, UR11 ;  /* 0x000000ff0e0073e9 */ /* 0x0005e2000820080b */
[----:B-1----:R-:W-:Y:S01]  /*3e20*/  UMOV UR58, UR18 ;  /* 0x00000012003a7c82 */ /* 0x002fe20008000000 */
[----:B------:R-:W-:Y:S05]  /*3e30*/  BRA.U UP0, `(.L_x_75) ;  /* 0xfffffffd00007547 */ /* 0x000fea000b83ffff */
.L_x_72:
[----:B------:R-:W-:Y:S01]  /*3e40*/  UIADD3 UR8, UPT, UPT, UR8, 0xa0, URZ ;  /* 0x000000a008087890 */ /* 0x000fe2000fffe0ff */
[----:B------:R-:W-:-:S08]  /*3e50*/  UMOV UR17, UR16 ;  /* 0x0000001000117c82 */ /* 0x000fd00008000000 */
[----:B------:R4:W-:Y:S01]  /*3e60*/  UTCBAR.2CTA.MULTICAST [UR8], URZ, UR10 ;  /* 0x000000ff080073e9 */ /* 0x0009e2000820080a */
[----:B------:R-:W-:Y:S02]  /*3e70*/  NOP ;  /* 0x0000000000007918 */ /* 0x000fe40000000000 */
.L_x_70:
[----:B------:R-:W-:Y:S01]  /*3e80*/  UIADD3 UR19, UPT, UPT, UR19, 0x1, URZ ;  /* 0x0000000113137890 */ /* 0x000fe2000fffe0ff */
[----:B------:R-:W-:-:S03]  /*3e90*/  ISETP.NE.AND P0, PT, R8, 0x2, PT ;  /* 0x000000020800780c */ /* 0x000fc60003f05270 */
[----:B------:R-:W-:Y:S01]  /*3ea0*/  UISETP.NE.AND UP0, UPT, UR19, 0x4, UPT ;  /* 0x000000041300788c */ /* 0x000fe2000bf05270 */
[----:B-12---:R-:W-:Y:S02]  /*3eb0*/  SEL R0, RZ, 0x1, P0 ;  /* 0x00000001ff007807 */ /* 0x006fe40000000000 */
[----:B------:R-:W-:Y:S01]  /*3ec0*/  SEL R8, R8, RZ, P0 ;  /* 0x000000ff08087207 */ /* 0x000fe20000000000 */
[----:B----4-:R-:W-:Y:S01]  /*3ed0*/  USEL UR8, URZ, 0x1, UP0 ;  /* 0x00000001ff087887 */ /* 0x010fe20008000000 */
[----:B------:R-:W-:Y:S01]  /*3ee0*/  LOP3.LUT R3, R3, R0, RZ, 0x3c, !PT ;  /* 0x0000000003037212 */ /* 0x000fe200078e3cff */
[----:B------:R-:W-:-:S04]  /*3ef0*/  USEL UR19, UR19, URZ, UP0 ;  /* 0x000000ff13137287 */ /* 0x000fc80008000000 */
[----:B------:R-:W-:Y:S01]  /*3f00*/  LOP3.LUT R9, R9, UR8, RZ, 0x3c, !PT ;  /* 0x0000000809097c12 */ /* 0x000fe2000f8e3cff */
[----:B------:R-:W-:Y:S07]  /*3f10*/  @P1 BRA `(.L_x_76) ;  /* 0xfffffff800381947 */ /* 0x000fee000383ffff */
[----:B------:R-:W1:Y:S01]  /*3f20*/  S2UR UR6, SR_CgaCtaId ;  /* 0x00000000000679c3 */ /* 0x000e620000008800 */
[----:B------:R-:W-:Y:S01]  /*3f30*/  ELECT P0, URZ, PT ;  /* 0x0000000000ff782f */ /* 0x000fe20003800000 */
[----:B------:R-:W-:Y:S01]  /*3f40*/  HFMA2 R0, -RZ, RZ, 0, 5.9604644775390625e-08 ;  /* 0x00000001ff007431 */ /* 0x000fe200000001ff */
[----:B------:R-:W-:-:S05]  /*3f50*/  UMOV UR8, 0x40 ;  /* 0x0000004000087882 */ /* 0x000fca0000000000 */
[----:B------:R-:W-:Y:S01]  /*3f60*/  UVIRTCOUNT.DEALLOC.SMPOOL 0x80 ;  /* 0x000000800000784c */ /* 0x000fe20000000000 */
[----:B------:R-:W-:Y:S02]  /*3f70*/  UISETP.NE.AND UP0, UPT, UR5, URZ, UPT ;  /* 0x000000ff0500728c */ /* 0x000fe4000bf05270 */
[----:B-1----:R-:W-:-:S09]  /*3f80*/  ULEA UR6, UR6, UR8, 0x18 ;  /* 0x0000000806067291 */ /* 0x002fd2000f8ec0ff */
[----:B------:R1:W-:Y:S01]  /*3f90*/  @P0 STS.U8 [UR6+0x1c], R0 ;  /* 0x00001c00ff000988 */ /* 0x0003e20008000006 */
[----:B------:R-:W-:Y:S05]  /*3fa0*/  BRA.U UP0, `(.L_x_77) ;  /* 0x0000000100a07547 */ /* 0x000fea000b800000 */
[----:B------:R-:W-:Y:S01]  /*3fb0*/  UIADD3 UR5, UPT, UPT, UR7, 0xc0, URZ ;  /* 0x000000c007057890 */ /* 0x000fe2000fffe0ff */
[----:B------:R-:W-:-:S03]  /*3fc0*/  SHF.L.U32 R2, R9, 0x1f, RZ ;  /* 0x0000001f09027819 */ /* 0x000fc600000006ff */
[----:B------:R-:W-:-:S09]  /*3fd0*/  ULEA UR8, UR19, UR5, 0x3 ;  /* 0x0000000513087291 */ /* 0x000fd2000f8e18ff */
[----:B------:R-:W2:Y:S02]  /*3fe0*/  SYNCS.PHASECHK.TRANS64.TRYWAIT P0, [UR8], R2 ;  /* 0x00000002ff0075a7 */ /* 0x000ea40008001108 */
[----:B--2---:R-:W-:Y:S05]  /*3ff0*/  @!P0 BRA `(.L_x_78) ;  /* 0x0000002c000c8947 */ /* 0x004fea0003800000 */
.L_x_137:
        /* <DEDUP_REMOVED lines=9> */
.L_x_139:
        /* <DEDUP_REMOVED lines=9> */
.L_x_141:
[----:B------:R-:W-:-:S04]  /*4120*/  UIADD3 UR9, UPT, UPT, UR9, 0x1, URZ ;  /* 0x0000000109097890 */ /* 0x000fc8000fffe0ff */
[----:B------:R-:W-:-:S04]  /*4130*/  UISETP.NE.AND UP1, UPT, UR9, 0x4, UPT ;  /* 0x000000040900788c */ /* 0x000fc8000bf25270 */
[----:B------:R-:W-:Y:S02]  /*4140*/  USEL UR8, URZ, 0x1, UP1 ;  /* 0x00000001ff087887 */ /* 0x000fe40008800000 */
[----:B------:R-:W-:-:S04]  /*4150*/  USEL UR9, UR9, URZ, UP1 ;  /* 0x000000ff09097287 */ /* 0x000fc80008800000 */
[----:B------:R-:W-:Y:S01]  /*4160*/  ULEA UR9, UR9, UR5, 0x3 ;  /* 0x0000000509097291 */ /* 0x000fe2000f8e18ff */
[----:B------:R-:W-:-:S04]  /*4170*/  LOP3.LUT R2, R2, UR8, RZ, 0x3c, !PT ;  /* 0x0000000802027c12 */ /* 0x000fc8000f8e3cff */
[----:B------:R-:W-:Y:S01]  /*4180*/  SHF.L.U32 R2, R2, 0x1f, RZ ;  /* 0x0000001f02027819 */ /* 0x000fe200000006ff */
[----:B-1----:R-:W-:-:S04]  /*4190*/  IMAD.U32 R0, RZ, RZ, UR9 ;  /* 0x00000009ff007e24 */ /* 0x002fc8000f8e00ff */
[----:B------:R1:W2:Y:S03]  /*41a0*/  SYNCS.PHASECHK.TRANS64.TRYWAIT P0, [R0+URZ], R2 ;  /* 0x00000002000075a7 */ /* 0x0002a600080011ff */
[----:B--2---:R-:W-:Y:S05]  /*41b0*/  @!P0 NANOSLEEP.SYNCS 0x989680 ;  /* 0x009896800000895d */ /* 0x004fea0003900000 */
[----:B------:R-:W2:Y:S02]  /*41c0*/  @!P0 SYNCS.PHASECHK.TRANS64 P0, [R0+URZ], R2 ;  /* 0x00000002000085a7 */ /* 0x000ea400080010ff */
[----:B--2---:R-:W-:Y:S05]  /*41d0*/  @P0 BRA `(.L_x_81) ;  /* 0x0000000000200947 */ /* 0x004fea0003800000 */
.L_x_82:
[----:B--2---:R2:W4:Y:S02]  /*41e0*/  SYNCS.PHASECHK.TRANS64.TRYWAIT P0, [R0+URZ], R2 ;  /* 0x00000002000075a7 */ /* 0x00452400080011ff */
[----:B----4-:R-:W-:Y:S05]  /*41f0*/  @!P0 NANOSLEEP.SYNCS 0x989680 ;  /* 0x009896800000895d */ /* 0x010fea0003900000 */
[----:B------:R-:W4:Y:S02]  /*4200*/  @!P0 SYNCS.PHASECHK.TRANS64 P0, [R0+URZ], R2 ;  /* 0x00000002000085a7 */ /* 0x000f2400080010ff */
[----:B----4-:R-:W-:Y:S05]  /*4210*/  @!P0 BRA `(.L_x_82) ;  /* 0xfffffffc00f08947 */ /* 0x010fea000383ffff */
[----:B------:R-:W-:Y:S05]  /*4220*/  BRA `(.L_x_81) ;  /* 0x00000000000c7947 */ /* 0x000fea0003800000 */
.L_x_77:
[----:B------:R-:W-:-:S04]  /*4230*/  UIADD3 UR5, UPT, UPT, UR7, 0x100, URZ ;  /* 0x0000010007057890 */ /* 0x000fc8000fffe0ff */
[----:B------:R-:W-:-:S09]  /*4240*/  UPRMT UR5, UR4, 0x654, UR5 ;  /* 0x0000065404057896 */ /* 0x000fd20008000005 */
[----:B------:R-:W-:Y:S03]  /*4250*/  SYNCS.ARRIVE.TRANS64.RED.A1T0 RZ, [UR5], RZ ;  /* 0x000000ffffff79a7 */ /* 0x000fe60008100405 */
.L_x_81:
[----:B-12---:R-:W-:Y:S01]  /*4260*/  SHF.L.U32 R2, RZ, 0x1f, RZ ;  /* 0x0000001fff027819 */ /* 0x006fe200000006ff */
[----:B------:R-:W-:Y:S01]  /*4270*/  UIADD3 UR5, UPT, UPT, UR7, 0x100, URZ ;  /* 0x0000010007057890 */ /* 0x000fe2000fffe0ff */
[----:B------:R-:W-:Y:S02]  /*4280*/  PLOP3.LUT P0, PT, PT, PT, UP0, 0x80, 0x8 ;  /* 0x000000000008781c */ /* 0x000fe40003f0f008 */
[----:B------:R-:W1:Y:S02]  /*4290*/  SYNCS.PHASECHK.TRANS64.TRYWAIT P1, [UR7+0x100], R2 ;  /* 0x00010002ff0075a7 */ /* 0x000e640008021107 */
[----:B-1----:R-:W-:Y:S09]  /*42a0*/  @!P1 BRA `(.L_x_83) ;  /* 0x0000002800a89947 */ /* 0x002ff20003800000 */
.L_x_143:
[----:B------:R-:W-:Y:S01]  /*42b0*/  @!UP0 UPRMT UR5, UR4, 0x654, UR5 ;  /* 0x0000065404058896 */ /* 0x000fe20008000005 */
[----:B------:R-:W-:Y:S02]  /*42c0*/  UMOV UR8, 0xffff ;  /* 0x0000ffff00087882 */ /* 0x000fe40000000000 */
[----:B------:R-:W-:-:S06]  /*42d0*/  UMOV UR4, 0x1 ;  /* 0x0000000100047882 */ /* 0x000fcc0000000000 */
[----:B------:R-:W-:Y:S01]  /*42e0*/  @!P0 SYNCS.ARRIVE.TRANS64.RED.A1T0 RZ, [UR5], RZ ;  /* 0x000000ffffff89a7 */ /* 0x000fe20008100405 */
[----:B------:R-:W-:Y:S01]  /*42f0*/  NOP ;  /* 0x0000000000007918 */ /* 0x000fe20000000000 */
[----:B-1----:R-:W1:Y:S01]  /*4300*/  LDS R0, [UR6+0x14] ;  /* 0x00001406ff007984 */ /* 0x002e620008000800 */
[----:B------:R-:W-:-:S04]  /*4310*/  ULOP3.LUT UR5, UR21, 0xffff, URZ, 0xc0, !UPT ;  /* 0x0000ffff15057892 */ /* 0x000fc8000f8ec0ff */
[----:B------:R-:W-:-:S04]  /*4320*/  USHF.R.U32.HI UR5, URZ, 0x5, UR5 ;  /* 0x00000005ff057899 */ /* 0x000fc80008011605 */
[----:B------:R-:W-:Y:S02]  /*4330*/  USHF.L.U32 UR8, UR8, UR5, URZ ;  /* 0x0000000508087299 */ /* 0x000fe400080006ff */
[----:B------:R-:W-:-:S04]  /*4340*/  USHF.L.U32 UR4, UR4, UR5, URZ ;  /* 0x0000000504047299 */ /* 0x000fc800080006ff */
[----:B-1----:R-:W-:-:S04]  /*4350*/  LOP3.LUT R0, R0, UR8, RZ, 0xc0, !PT ;  /* 0x0000000800007c12 */ /* 0x002fc8000f8ec0ff */
[----:B------:R-:W-:-:S13]  /*4360*/  ISETP.NE.AND P0, PT, R0, UR8, PT ;  /* 0x0000000800007c0c */ /* 0x000fda000bf05270 */
[----:B------:R-:W-:Y:S05]  /*4370*/  @P0 BRA `(.L_x_84) ;  /* 0x0000000000580947 */ /* 0x000fea0003800000 */
[----:B------:R-:W1:Y:S02]  /*4380*/  LDS R0, [UR6+0x18] ;  /* 0x00001806ff007984 */ /* 0x000e640008000800 */
[----:B-1----:R-:W-:-:S04]  /*4390*/  LOP3.LUT R0, R0, UR4, RZ, 0xc0, !PT ;  /* 0x0000000400007c12 */ /* 0x002fc8000f8ec0ff */
[----:B------:R-:W-:-:S13]  /*43a0*/  ISETP.NE.AND P0, PT, R0, UR4, PT ;  /* 0x0000000400007c0c */ /* 0x000fda000bf05270 */
[----:B------:R-:W-:Y:S05]  /*43b0*/  @P0 BRA `(.L_x_85) ;  /* 0x00000000003c0947 */ /* 0x000fea0003800000 */
[----:B------:R-:W1:Y:S01]  /*43c0*/  S2R R2, SR_LANEID ;  /* 0x0000000000027919 */ /* 0x000e620000000000 */
[----:B------:R-:W-:Y:S01]  /*43d0*/  ULOP3.LUT UR8, URZ, UR8, URZ, 0x33, !UPT ;  /* 0x00000008ff087292 */ /* 0x000fe2000f8e33ff */
[----:B------:R-:W-:Y:S02]  /*43e0*/  VOTEU.ANY UR7, UPT, PT ;  /* 0x0000000000077886 */ /* 0x000fe400038e0100 */
[----:B------:R-:W-:-:S03]  /*43f0*/  UFLO.U32 UR7, UR7 ;  /* 0x00000007000772bd */ /* 0x000fc600080e0000 */
[----:B------:R-:W-:-:S04]  /*4400*/  IMAD.U32 R0, RZ, RZ, UR8 ;  /* 0x00000008ff007e24 */ /* 0x000fc8000f8e00ff */
[----:B------:R2:W4:Y:S02]  /*4410*/  REDUX UR5, R0 ;  /* 0x00000000000573c4 */ /* 0x0005240000000000 */
[----:B------:R1:W-:Y:S02]  /*4420*/  UTCATOMSWS.AND URZ, UR8 ;  /* 0x0000000800ff79e3 */ /* 0x0003e40008000000 */
[----:B-1----:R-:W-:Y:S02]  /*4430*/  ISETP.EQ.U32.AND P0, PT, R2, UR7, PT ;  /* 0x0000000702007c0c */ /* 0x002fe4000bf02070 */
[----:B--2---:R-:W-:Y:S02]  /*4440*/  LOP3.LUT R0, RZ, UR4, RZ, 0x33, !PT ;  /* 0x00000004ff007c12 */ /* 0x004fe4000f8e33ff */
[----:B----4-:R-:W-:Y:S02]  /*4450*/  MOV R2, UR5 ;  /* 0x0000000500027c02 */ /* 0x010fe40008000f00 */
[----:B------:R-:W1:Y:S07]  /*4460*/  REDUX UR4, R0 ;  /* 0x00000000000473c4 */ /* 0x000e6e0000000000 */
[----:B------:R2:W-:Y:S01]  /*4470*/  @P0 ATOMS.AND RZ, [UR6+0x14], R2 ;  /* 0x00001402ffff098c */ /* 0x0005e2000a800006 */
[----:B-1----:R-:W-:-:S05]  /*4480*/  IMAD.U32 R0, RZ, RZ, UR4 ;  /* 0x00000004ff007e24 */ /* 0x002fca000f8e00ff */
[----:B------:R2:W-:Y:S01]  /*4490*/  @P0 ATOMS.AND RZ, [UR6+0x18], R0 ;  /* 0x00001800ffff098c */ /* 0x0005e2000a800006 */
[----:B------:R-:W-:Y:S05]  /*44a0*/  BRA `(.L_x_86) ;  /* 0x0000000000147947 */ /* 0x000fea0003800000 */
.L_x_85:
[----:B------:R-:W-:Y:S02]  /*44b0*/  MOV R2, 0x44d0 ;  /* 0x000044d000027802 */ /* 0x000fe40000000f00 */
[----:B---3-5:R-:W-:Y:S05]  /*44c0*/  CALL.REL.NOINC `($__internal_0_$__cuda_sm10x_tcgen05_guardrail_trap_col_being_dealloced_not_returned_by_alloc) ;  /* 0x0000002800bc7944 */ /* 0x028fea0003c00000 */
[----:B------:R-:W-:Y:S05]  /*44d0*/  BRA `(.L_x_86) ;  /* 0x0000000000087947 */ /* 0x000fea0003800000 */
.L_x_84:
[----:B------:R-:W-:Y:S02]  /*44e0*/  MOV R2, 0x4500 ;  /* 0x0000450000027802 */ /* 0x000fe40000000f00 */
[----:B---3-5:R-:W-:Y:S05]  /*44f0*/  CALL.REL.NOINC `($__internal_2_$__cuda_sm10x_tcgen05_guardrail_trap_unallocated_columns_being_dealloced) ;  /* 0x0000002800c87944 */ /* 0x028fea0003c00000 */
.L_x_86:
[----:B------:R-:W-:Y:S01]  /*4500*/  NOP ;  /* 0x0000000000007918 */ /* 0x000fe20000000000 */
[----:B------:R-:W-:Y:S05]  /*4510*/  EXIT ;  /* 0x000000000000794d */ /* 0x000fea0003800000 */
.L_x_57:
[----:B------:R-:W-:-:S09]  /*4520*/  UISETP.NE.OR UP5, UPT, UR10, 0x3, !UP5 ;  /* 0x000000030a00788c */ /* 0x000fd2000efa5670 */
[----:B------:R-:W-:Y:S05]  /*4530*/  BRA.U UP5, `(.L_x_87) ;  /* 0x0000000905cc7547 */ /* 0x000fea000b800000 */
[----:B------:R-:W1:Y:S01]  /*4540*/  LDC R0, c[0x0][0xb30] ;  /* 0x0002cc00ff007b82 */ /* 0x000e620000000800 */
[----:B------:R-:W2:Y:S01]  /*4550*/  LDCU.64 UR8, c[0x0][0x888] ;  /* 0x00011100ff0877ac */ /* 0x000ea20008000a00 */
[----:B------:R-:W-:Y:S02]  /*4560*/  HFMA2 R27, -RZ, RZ, 0, 0 ;  /* 0x00000000ff1b7431 */ /* 0x000fe400000001ff */
[----:B------:R-:W-:Y:S01]  /*4570*/  IMAD.MOV.U32 R29, RZ, RZ, 0x1 ;  /* 0x00000001ff1d7424 */ /* 0x000fe200078e00ff */
[----:B------:R-:W-:Y:S01]  /*4580*/  MOV R23, 0x800 ;  /* 0x0000080000177802 */ /* 0x000fe20000000f00 */
[----:B------:R-:W3:Y:S01]  /*4590*/  LDCU.64 UR4, c[0x0][0x890] ;  /* 0x00011200ff0477ac */ /* 0x000ee20008000a00 */
[----:B------:R-:W-:Y:S01]  /*45a0*/  IMAD.MOV.U32 R28, RZ, RZ, RZ ;  /* 0x000000ffff1c7224 */ /* 0x000fe200078e00ff */
[----:B------:R-:W4:Y:S01]  /*45b0*/  LDC R22, c[0x0][0x370] ;  /* 0x0000dc00ff167b82 */ /* 0x000f220000000800 */
[----:B------:R-:W-:Y:S01]  /*45c0*/  UMOV UR6, 0x400 ;  /* 0x0000040000067882 */ /* 0x000fe20000000000 */
[----:B------:R-:W-:-:S02]  /*45d0*/  UPLOP3.LUT UP1, UPT, UPT, UPT, UPT, 0x40, 0x4 ;  /* 0x000000000004789c */ /* 0x000fc40003f2e870 */
[----:B------:R-:W-:-:S04]  /*45e0*/  ULEA UR6, UR42, UR6, 0x18 ;  /* 0x000000062a067291 */ /* 0x000fc8000f8ec0ff */
[----:B------:R-:W4:Y:S01]  /*45f0*/  LDC R3, c[0x0][0xb0c] ;  /* 0x0002c300ff037b82 */ /* 0x000f220000000800 */
[----:B--2---:R-:W-:Y:S02]  /*4600*/  UISETP.NE.U32.AND UP2, UPT, UR8, URZ, UPT ;  /* 0x000000ff0800728c */ /* 0x004fe4000bf45070 */
[----:B------:R-:W-:Y:S02]  /*4610*/  UIADD3 UR8, UPT, UPT, UR6, 0x60, URZ ;  /* 0x0000006006087890 */ /* 0x000fe4000fffe0ff */
[----:B---3--:R-:W-:-:S03]  /*4620*/  UISETP.NE.U32.AND UP3, UPT, UR4, URZ, UPT ;  /* 0x000000ff0400728c */ /* 0x008fc6000bf65070 */
[----:B------:R-:W2:Y:S01]  /*4630*/  LDC R20, c[0x0][0xb20] ;  /* 0x0002c800ff147b82 */ /* 0x000ea20000000800 */
[----:B-1----:R-:W-:Y:S01]  /*4640*/  ISETP.NE.AND P1, PT, R0, 0x1, PT ;  /* 0x000000010000780c */ /* 0x002fe20003f25270 */
[----:B------:R-:W-:Y:S02]  /*4650*/  UISETP.NE.AND.EX UP2, UPT, UR9, URZ, UPT, UP2 ;  /* 0x000000ff0900728c */ /* 0x000fe4000bf45320 */
[----:B------:R-:W-:Y:S02]  /*4660*/  UPRMT UR42, UR42, 0x654, UR8 ;  /* 0x000006542a2a7896 */ /* 0x000fe40008000008 */
[----:B------:R-:W-:Y:S02]  /*4670*/  UISETP.NE.AND.EX UP3, UPT, UR5, URZ, UPT, UP3 ;  /* 0x000000ff0500728c */ /* 0x000fe4000bf65330 */
[----:B------:R-:W1:Y:S08]  /*4680*/  LDC.64 R30, c[0x0][0x348] ;  /* 0x0000d200ff1e7b82 */ /* 0x000e700000000a00 */
[----:B------:R-:W3:Y:S08]  /*4690*/  LDC.64 R14, c[0x0][0xb10] ;  /* 0x0002c400ff0e7b82 */ /* 0x000ef00000000a00 */
[----:B------:R-:W1:Y:S08]  /*46a0*/  LDC.64 R6, c[0x0][0xb18] ;  /* 0x0002c600ff067b82 */ /* 0x000e700000000a00 */
[----:B------:R-:W1:Y:S08]  /*46b0*/  LDC.64 R4, c[0x0][0xb28] ;  /* 0x0002ca00ff047b82 */ /* 0x000e700000000a00 */
[----:B--2-4-:R-:W1:Y:S02]  /*46c0*/  LDC R21, c[0x0][0x374] ;  /* 0x0000dd00ff157b82 */ /* 0x014e640000000800 */
.L_x_95:
[C---:B------:R-:W-:Y:S02]  /*46d0*/  LEA R0, R28.reuse, UR6, 0x3 ;  /* 0x000000061c007c11 */ /* 0x040fe4000f8e18ff */
[----:B------:R-:W-:Y:S02]  /*46e0*/  SHF.L.U32 R2, R27, 0x1f, RZ ;  /* 0x0000001f1b027819 */ /* 0x000fe400000006ff */
[----:B------:R-:W-:Y:S02]  /*46f0*/  LEA R16, R28, UR6, 0x4 ;  /* 0x000000061c107c11 */ /* 0x000fe4000f8e20ff */
[----:B--2---:R-:W2:Y:S02]  /*4700*/  SYNCS.PHASECHK.TRANS64.TRYWAIT P0, [R0+URZ+0x80], R2 ;  /* 0x00008002000075a7 */ /* 0x004ea400080011ff */
[----:B--2---:R-:W-:Y:S05]  /*4710*/  @!P0 BRA `(.L_x_88) ;  /* 0x0000002400a48947 */ /* 0x004fea0003800000 */
.L_x_144:
[----:B------:R-:W-:Y:S01]  /*4720*/  ISETP.GE.AND P0, PT, R26, 0x1, PT ;  /* 0x000000011a00780c */ /* 0x000fe20003f06270 */
[----:B------:R-:W4:Y:S01]  /*4730*/  LDS.128 R16, [R16+0x110] ;  /* 0x0001100010107984 */ /* 0x000f220000000c00 */
[----:B------:R-:W-:Y:S01]  /*4740*/  ISETP.NE.U32.AND P4, PT, RZ, UR4, PT ;  /* 0x00000004ff007c0c */ /* 0x000fe2000bf85070 */
[----:B--2---:R-:W-:Y:S01]  /*4750*/  VIADD R0, R0, 0x90 ;  /* 0x0000009000007836 */ /* 0x004fe20000000000 */
[----:B------:R-:W-:Y:S02]  /*4760*/  SHF.L.U32 R24, R29, 0x1f, RZ ;  /* 0x0000001f1d187819 */ /* 0x000fe400000006ff */
[----:B------:R-:W-:Y:S02]  /*4770*/  ISETP.NE.AND.EX P4, PT, RZ, UR5, PT, P4 ;  /* 0x00000005ff007c0c */ /* 0x000fe4000bf85340 */
[----:B------:R-:W-:Y:S01]  /*4780*/  PRMT R0, RZ, 0x654, R0 ;  /* 0x00000654ff007816 */ /* 0x000fe20000000000 */
[----:B------:R-:W-:Y:S01]  /*4790*/  @!PT LDS RZ, [RZ] ;  /* 0x00000000fffff984 */ /* 0x000fe20000000800 */
[----:B------:R-:W-:Y:S01]  /*47a0*/  @!PT LDS RZ, [RZ] ;  /* 0x00000000fffff984 */ /* 0x000fe20000000800 */
[----:B------:R-:W-:Y:S01]  /*47b0*/  @!PT LDS RZ, [RZ] ;  /* 0x00000000fffff984 */ /* 0x000fe20000000800 */
[----:B------:R-:W-:Y:S01]  /*47c0*/  @!PT LDS RZ, [RZ] ;  /* 0x00000000fffff984 */ /* 0x000fe20000000800 */
[----:B------:R2:W-:Y:S06]  /*47d0*/  MEMBAR.ALL.CTA ;  /* 0x0000000000007992 */ /* 0x0005ec0000008000 */
[----:B--2---:R-:W2:Y:S02]  /*47e0*/  FENCE.VIEW.ASYNC.S ;  /* 0x00000000000073c6 */ /* 0x004ea40000000000 */
[----:B--2---:R2:W-:Y:S01]  /*47f0*/  SYNCS.ARRIVE.TRANS64.RED.A1T0 RZ, [R0+URZ], RZ ;  /* 0x000000ff00ff79a7 */ /* 0x0045e200081004ff */
[----:B----4-:R-:W-:Y:S11]  /*4800*/  LOP3.LUT P3, RZ, R18, 0x1, RZ, 0xc0, !PT ;  /* 0x0000000112ff7812 */ /* 0x010ff6000786c0ff */
[----:B------:R-:W-:Y:S02]  /*4810*/  @!UPT UIADD3 URZ, UPT, UPT, URZ, URZ, URZ ;  /* 0x000000fffffff290 */ /* 0x000fe4000fffe0ff */
[----:B------:R-:W-:Y:S02]  /*4820*/  @P3 MOV R11, R16 ;  /* 0x00000010000b3202 */ /* 0x000fe40000000f00 */
[----:B------:R-:W-:Y:S01]  /*4830*/  @P3 LOP3.LUT R10, R17, 0xffff, RZ, 0xc0, !PT ;  /* 0x0000ffff110a3812 */ /* 0x000fe200078ec0ff */
[----:B--2---:R-:W-:Y:S06]  /*4840*/  @!P0 BRA `(.L_x_89) ;  /* 0x0000000000a48947 */ /* 0x004fec0003800000 */
[-C--:B-1----:R-:W-:Y:S01]  /*4850*/  IMAD.HI.U32 R0, R21, R7.reuse, RZ ;  /* 0x0000000715007227 */ /* 0x082fe200078e00ff */
[----:B------:R-:W-:Y:S02]  /*4860*/  ISETP.NE.AND P0, PT, R6, 0x1, PT ;  /* 0x000000010600780c */ /* 0x000fe40003f05270 */
[----:B------:R-:W-:Y:S01]  /*4870*/  ISETP.NE.AND P2, PT, R26, 0x1, PT ;  /* 0x000000011a00780c */ /* 0x000fe20003f45270 */
[----:B---3--:R-:W-:Y:S01]  /*4880*/  IMAD.HI.U32 R9, R22, R14, RZ ;  /* 0x0000000e16097227 */ /* 0x008fe200078e00ff */
[----:B------:R-:W-:Y:S02]  /*4890*/  SHF.R.U32.HI R0, RZ, R20, R0 ;  /* 0x00000014ff007219 */ /* 0x000fe40000011600 */
[----:B------:R-:W-:Y:S01]  /*48a0*/  ISETP.NE.AND P5, PT, R3, 0x1, PT ;  /* 0x000000010300780c */ /* 0x000fe20003fa5270 */
[----:B------:R-:W-:Y:S01]  /*48b0*/  IMAD.HI.U32 R13, R10, R7, RZ ;  /* 0x000000070a0d7227 */ /* 0x000fe200078e00ff */
[----:B------:R-:W-:Y:S02]  /*48c0*/  SHF.R.U32.HI R9, RZ, R15, R9 ;  /* 0x0000000fff097219 */ /* 0x000fe40000011609 */
[----:B------:R-:W-:Y:S01]  /*48d0*/  SEL R0, R21, R0, !P0 ;  /* 0x0000000015007207 */ /* 0x000fe20004000000 */
[----:B------:R-:W-:Y:S01]  /*48e0*/  IMAD.HI.U32 R12, R11, R14, RZ ;  /* 0x0000000e0b0c7227 */ /* 0x000fe200078e00ff */
[----:B------:R-:W-:Y:S03]  /*48f0*/  SEL R9, R22, R9, !P5 ;  /* 0x0000000916097207 */ /* 0x000fe60006800000 */
[-C--:B------:R-:W-:Y:S01]  /*4900*/  IMAD.HI.U32 R8, R0, R4.reuse, RZ ;  /* 0x0000000400087227 */ /* 0x080fe200078e00ff */
[----:B------:R-:W-:Y:S03]  /*4910*/  SHF.R.U32.HI R12, RZ, R15, R12 ;  /* 0x0000000fff0c7219 */ /* 0x000fe6000001160c */
[----:B------:R-:W-:Y:S01]  /*4920*/  IMAD.HI.U32 R2, R9, R4, RZ ;  /* 0x0000000409027227 */ /* 0x000fe200078e00ff */
[-C--:B------:R-:W-:Y:S02]  /*4930*/  @P2 SHF.R.U32.HI R0, RZ, R5.reuse, R8 ;  /* 0x00000005ff002219 */ /* 0x080fe40000011608 */
[----:B------:R-:W-:Y:S02]  /*4940*/  SHF.R.U32.HI R8, RZ, R20, R13 ;  /* 0x00000014ff087219 */ /* 0x000fe4000001160d */
[----:B------:R-:W-:Y:S01]  /*4950*/  @P2 SHF.R.U32.HI R9, RZ, R5, R2 ;  /* 0x00000005ff092219 */ /* 0x000fe20000011602 */
[----:B------:R-:W-:Y:S01]  /*4960*/  IMAD R0, R26, R0, RZ ;  /* 0x000000001a007224 */ /* 0x000fe200078e02ff */
[----:B------:R-:W-:Y:S02]  /*4970*/  SEL R8, R10, R8, !P0 ;  /* 0x000000080a087207 */ /* 0x000fe40004000000 */
[----:B------:R-:W-:Y:S01]  /*4980*/  SEL R2, R11, R12, !P5 ;  /* 0x0000000c0b027207 */ /* 0x000fe20006800000 */
[----:B------:R-:W-:Y:S01]  /*4990*/  IMAD R12, R26, R9, RZ ;  /* 0x000000091a0c7224 */ /* 0x000fe200078e02ff */
[C---:B------:R-:W-:Y:S01]  /*49a0*/  ISETP.GE.AND P0, PT, R8.reuse, R0, PT ;  /* 0x000000000800720c */ /* 0x040fe20003f06270 */
[----:B------:R-:W-:Y:S03]  /*49b0*/  IMAD.HI.U32 R0, R8, R4, RZ ;  /* 0x0000000408007227 */ /* 0x000fe600078e00ff */
[----:B------:R-:W-:Y:S02]  /*49c0*/  ISETP.GE.OR P0, PT, R2, R12, P0 ;  /* 0x0000000c0200720c */ /* 0x000fe40000706670 */
[-C--:B------:R-:W-:Y:S04]  /*49d0*/  SHF.R.U32.HI R0, RZ, R5.reuse, R0 ;  /* 0x00000005ff007219 */ /* 0x080fe80000011600 */
[----:B------:R-:W-:Y:S05]  /*49e0*/  SEL R13, R8, R0, !P2 ;  /* 0x00000000080d7207 */ /* 0x000fea0005000000 */
[----:B------:R-:W-:Y:S02]  /*49f0*/  IMAD.MOV R12, RZ, RZ, -R13 ;  /* 0x000000ffff0c7224 */ /* 0x000fe400078e0a0d */
[----:B------:R-:W-:Y:S04]  /*4a00*/  @!P0 IMAD.HI.U32 R0, R2, R4, RZ ;  /* 0x0000000402008227 */ /* 0x000fe800078e00ff */
[----:B------:R-:W-:Y:S01]  /*4a10*/  IMAD R12, R26, R12, R8 ;  /* 0x0000000c1a0c7224 */ /* 0x000fe200078e0208 */
[----:B------:R-:W-:Y:S04]  /*4a20*/  @!P0 SHF.R.U32.HI R0, RZ, R5, R0 ;  /* 0x00000005ff008219 */ /* 0x000fe80000011600 */
[----:B------:R-:W-:Y:S04]  /*4a30*/  @!P0 SEL R0, R2, R0, !P2 ;  /* 0x0000000002008207 */ /* 0x000fe80005000000 */
[----:B------:R-:W-:Y:S01]  /*4a40*/  @!P0 IADD3 R13, PT, PT, R13, -R0, RZ ;  /* 0x800000000d0d8210 */ /* 0x000fe20007ffe0ff */
[----:B------:R-:W-:Y:S01]  /*4a50*/  @!P0 IMAD R0, R9, R12, R0 ;  /* 0x0000000c09008224 */ /* 0x000fe200078e0200 */
[----:B------:R-:W-:Y:S01]  /*4a60*/  IADD3 R9, PT, PT, -R8, RZ, RZ ;  /* 0x000000ff08097210 */ /* 0x000fe20007ffe1ff */
[--C-:B------:R-:W-:Y:S02]  /*4a70*/  IMAD.MOV R12, RZ, RZ, -R2.reuse ;  /* 0x000000ffff0c7224 */ /* 0x100fe400078e0a02 */
[----:B------:R-:W-:Y:S02]  /*4a80*/  @!P0 IMAD R8, R13, R26, R2 ;  /* 0x0000001a0d088224 */ /* 0x000fe400078e0202 */
[----:B------:R-:W-:Y:S02]  /*4a90*/  @!P0 IMAD.MOV.U32 R2, RZ, RZ, R0 ;  /* 0x000000ffff028224 */ /* 0x000fe400078e0000 */
[----:B------:R-:W-:Y:S02]  /*4aa0*/  IMAD R11, R3, R12, R11 ;  /* 0x0000000c030b7224 */ /* 0x000fe400078e020b */
[----:B------:R-:W-:Y:S02]  /*4ab0*/  IMAD R10, R6, R9, R10 ;  /* 0x00000009060a7224 */ /* 0x000fe400078e020a */
[----:B------:R-:W-:Y:S02]  /*4ac0*/  IMAD R11, R2, R3, R11 ;  /* 0x00000003020b7224 */ /* 0x000fe400078e020b */
[----:B------:R-:W-:Y:S02]  /*4ad0*/  IMAD R10, R8, R6, R10 ;  /* 0x00000006080a7224 */ /* 0x000fe400078e020a */
.L_x_89:
[----:B------:R-:W-:Y:S05]  /*4ae0*/  BRA.U UP1, `(.L_x_90) ;  /* 0x0000000101107547 */ /* 0x000fea000b800000 */
[----:B------:R-:W-:Y:S04]  /*4af0*/  MOV R2, UR7 ;  /* 0x0000000700027c02 */ /* 0x000fe80008000f00 */
[----:B------:R-:W-:Y:S04]  /*4b00*/  SHF.L.U32 R2, R2, 0x1f, RZ ;  /* 0x0000001f02027819 */ /* 0x000fe800000006ff */
[----:B------:R-:W2:Y:S02]  /*4b10*/  SYNCS.PHASECHK.TRANS64.TRYWAIT P0, [UR6+0x78], R2 ;  /* 0x00007802ff0075a7 */ /* 0x000ea40008001106 */
[----:B--2---:R-:W-:Y:S05]  /*4b20*/  @!P0 BRA `(.L_x_91) ;  /* 0x0000002000b48947 */ /* 0x004fea0003800000 */
.L_x_90:
[----:B------:R-:W-:Y:S05]  /*4b30*/  BRA.U !UP3, `(.L_x_92) ;  /* 0x000000010b347547 */ /* 0x000fea000b800000 */
[----:B------:R-:W-:Y:S01]  /*4b40*/  UPLOP3.LUT UP0, UPT, UPT, UPT, UP2, 0x80, 0x8 ;  /* 0x000000000008789c */ /* 0x000fe20003f0f020 */
[----:B------:R-:W-:Y:S05]  /*4b50*/  HFMA2 R55, -RZ, RZ, 0, 5.9604644775390625e-08 ;  /* 0x00000001ff377431 */ /* 0x000fea00000001ff */
[----:B------:R-:W-:Y:S05]  /*4b60*/  PLOP3.LUT P0, PT, PT, PT, UP0, 0x80, 0x8 ;  /* 0x000000000008781c */ /* 0x000fea0003f0f008 */
[----:B------:R-:W4:Y:S01]  /*4b70*/  @UP0 LDCU.64 UR10, c[0x0][0x888] ;  /* 0x00011100ff0a07ac */ /* 0x000f220008000a00 */
[----:B------:R-:W-:Y:S04]  /*4b80*/  @UP0 UIMAD UR8, UR36, UR4, URZ ;  /* 0x00000004240802a4 */ /* 0x000fe8000f8e02ff */
[----:B----4-:R-:W-:Y:S06]  /*4b90*/  @UP0 UIMAD.WIDE UR10, UR8, 0x4, UR10 ;  /* 0x00000004080a08a5 */ /* 0x010fec000f8e020a */
[----:B------:R-:W-:Y:S02]  /*4ba0*/  IMAD.U32 R8, RZ, RZ, UR10 ;  /* 0x0000000aff087e24 */ /* 0x000fe4000f8e00ff */
[----:B------:R-:W-:Y:S05]  /*4bb0*/  IMAD.U32 R9, RZ, RZ, UR11 ;  /* 0x0000000bff097e24 */ /* 0x000fea000f8e00ff */
[----:B--2---:R-:W2:Y:S02]  /*4bc0*/  @P0 LDG.E R0, desc[UR44][R8.64] ;  /* 0x0000002c08000981 */ /* 0x004ea4000c1e1900 */
[----:B--2---:R-:W-:Y:S01]  /*4bd0*/  @P0 R2UR UR37, R0 ;  /* 0x00000000002502ca */ /* 0x004fe200000e0000 */
[----:B------:R-:W-:Y:S05]  /*4be0*/  IMAD.MOV.U32 R0, RZ, RZ, 0x1 ;  /* 0x00000001ff007424 */ /* 0x000fea00078e00ff */
[----:B------:R-:W-:Y:S08]  /*4bf0*/  @!P0 PRMT R55, R0, 0x7610, R55 ;  /* 0x0000761000378816 */ /* 0x000ff00000000037 */
[----:B------:R-:W4:Y:S02]  /*4c00*/  @!UP0 LDCU UR37, c[0x0][0x880] ;  /* 0x00011000ff2587ac */ /* 0x000f240008000800 */
.L_x_92:
[----:B----4-:R-:W-:Y:S01]  /*4c10*/  @!P4 FSETP.EQ.AND P5, PT, RZ, UR37, PT ;  /* 0x00000025ff00cc0b */ /* 0x010fe2000bfa2000 */
[----:B------:R-:W-:Y:S01]  /*4c20*/  @!UPT UIADD3 URZ, UPT, UPT, URZ, URZ, URZ ;  /* 0x000000fffffff290 */ /* 0x000fe2000fffe0ff */
[----:B------:R-:W-:Y:S11]  /*4c30*/  @!P4 BRA `(.L_x_93) ;  /* 0x000000000014c947 */ /* 0x000ff60003800000 */
[----:B------:R-:W-:Y:S02]  /*4c40*/  LOP3.LUT P0, RZ, R55, 0xff, RZ, 0xc0, !PT ;  /* 0x000000ff37ff7812 */ /* 0x000fe4000780c0ff */
[----:B------:R-:W-:Y:S04]  /*4c50*/  PLOP3.LUT P5, PT, PT, PT, UP0, 0x80, 0x8 ;  /* 0x000000000008781c */ /* 0x000fe80003faf008 */
[----:B------:R-:W-:Y:S07]  /*4c60*/  PLOP3.LUT P5, PT, P5, PT, PT, 0x8, 0x80 ;  /* 0x000000000080781c */ /* 0x000fee0002fae170 */
[----:B------:R-:W-:Y:S11]  /*4c70*/  @P0 FSETP.EQ.AND P5, PT, RZ, UR37, PT ;  /* 0x00000025ff000c0b */ /* 0x000ff6000bfa2000 */
[----:B------:R-:W-:Y:S02]  /*4c80*/  @!UPT UIADD3 URZ, UPT, UPT, URZ, URZ, URZ ;  /* 0x000000fffffff290 */ /* 0x000fe4000fffe0ff */
.L_x_93:
[----:B------:R-:W4:Y:S01]  /*4c90*/  SYNCS.PHASECHK.TRANS64.TRYWAIT P4, [UR6+0x68], R24 ;  /* 0x00006818ff0075a7 */ /* 0x000f220008081106 */
[----:B------:R-:W-:Y:S01]  /*4ca0*/  @P3 SHF.R.U32.HI R25, RZ, 0x10, R17 ;  /* 0x00000010ff193819 */ /* 0x000fe20000011611 */
[----:B------:R-:W-:Y:S01]  /*4cb0*/  VIADD R28, R28, 0x1 ;  /* 0x000000011c1c7836 */ /* 0x000fe20000000000 */
[----:B------:R-:W1:Y:S08]  /*4cc0*/  LDC.64 R8, c[0x0][0xb10] ;  /* 0x0002c400ff087b82 */ /* 0x000e700000000a00 */
[----:B------:R-:W3:Y:S08]  /*4cd0*/  LDC.64 R12, c[0x0][0xb18] ;  /* 0x0002c600ff0c7b82 */ /* 0x000ef00000000a00 */
[----:B--2---:R-:W2:Y:S08]  /*4ce0*/  @!P1 LDC R0, c[0x0][0xb20] ;  /* 0x0002c800ff009b82 */ /* 0x004eb00000000800 */
[----:B------:R-:W2:Y:S01]  /*4cf0*/  @!P1 LDC R2, c[0x0][0xb0c] ;  /* 0x0002c300ff029b82 */ /* 0x000ea20000000800 */
[C---:B-1----:R-:W-:Y:S05]  /*4d00*/  @!P1 IMAD.HI.U32 R8, R11.reuse, R8, RZ ;  /* 0x000000080b089227 */ /* 0x042fea00078e00ff */
[----:B------:R-:W-:Y:S01]  /*4d10*/  @!P1 SHF.R.U32.HI R8, RZ, R9, R8 ;  /* 0x00000009ff089219 */ /* 0x000fe20000011608 */
[----:B---3--:R-:W-:Y:S01]  /*4d20*/  @!P1 IMAD.HI.U32 R13, R10, R13, RZ ;  /* 0x0000000d0a0d9227 */ /* 0x008fe200078e00ff */
[----:B------:R-:W-:Y:S04]  /*4d30*/  @!P1 ISETP.NE.AND P0, PT, R12, 0x1, PT ;  /* 0x000000010c00980c */ /* 0x000fe80003f05270 */
[----:B--2---:R-:W-:Y:S02]  /*4d40*/  @!P1 SHF.R.U32.HI R0, RZ, R0, R13 ;  /* 0x00000000ff009219 */ /* 0x004fe4000001160d */
[----:B------:R-:W-:Y:S02]  /*4d50*/  @!P1 ISETP.NE.AND P2, PT, R2, 0x1, PT ;  /* 0x000000010200980c */ /* 0x000fe40003f45270 */
[----:B------:R-:W-:Y:S02]  /*4d60*/  @!P1 SEL R9, R10, R0, !P0 ;  /* 0x000000000a099207 */ /* 0x000fe40004000000 */
[----:B------:R-:W-:Y:S02]  /*4d70*/  ELECT P0, URZ, PT ;  /* 0x0000000000ff782f */ /* 0x000fe40003800000 */
[----:B------:R-:W-:Y:S05]  /*4d80*/  @!P1 SEL R8, R11, R8, !P2 ;  /* 0x000000080b089207 */ /* 0x000fea0005000000 */
[----:B------:R-:W-:Y:S02]  /*4d90*/  @!P1 IMAD.IADD R0, R9, 0x1, -R8 ;  /* 0x0000000109009824 */ /* 0x000fe400078e0a08 */
[----:B------:R-:W-:Y:S02]  /*4da0*/  @!P1 IMAD.IADD R8, R8, 0x1, -R9 ;  /* 0x0000000108089824 */ /* 0x000fe400078e0a09 */
[----:B------:R-:W-:Y:S02]  /*4db0*/  @!P1 IMAD R11, R0, R2, R11 ;  /* 0x00000002000b9224 */ /* 0x000fe400078e020b */
[----:B------:R-:W-:Y:S01]  /*4dc0*/  @!P1 IMAD R10, R8, R12, R10 ;  /* 0x0000000c080a9224 */ /* 0x000fe200078e020a */
[----:B----4-:R-:W-:Y:S06]  /*4dd0*/  @!P4 BRA `(.L_x_94) ;  /* 0x000000200020c947 */ /* 0x010fec0003800000 */
.L_x_147:
[----:B------:R-:W-:Y:S01]  /*4de0*/  PLOP3.LUT P5, PT, P5, P0, PT, 0xf2, 0x2f ;  /* 0x00000000002f781c */ /* 0x000fe20002fa1e72 */
[----:B------:R-:W-:Y:S01]  /*4df0*/  UMOV UR14, 0x0 ;  /* 0x00000000000e7882 */ /* 0x000fe20000000000 */
[----:B------:R-:W-:Y:S01]  /*4e00*/  LOP3.LUT R29, R29, 0x1, RZ, 0x3c, !PT ;  /* 0x000000011d1d7812 */ /* 0x000fe200078e3cff */
[----:B------:R-:W-:Y:S01]  /*4e10*/  UMOV UR15, 0x10000000 ;  /* 0x10000000000f7882 */ /* 0x000fe20000000000 */
[----:B------:R-:W-:Y:S01]  /*4e20*/  UMOV UR12, UR36 ;  /* 0x00000024000c7c82 */ /* 0x000fe20008000000 */
[----:B------:R-:W-:Y:S08]  /*4e30*/  @P3 R2UR UR36, R25 ;  /* 0x00000000192432ca */ /* 0x000ff000000e0000 */
[----:B------:R-:W-:Y:S01]  /*4e40*/  @!P5 IADD3 R2, P0, PT, R30, 0x580, RZ ;  /* 0x000005801e02d810 */ /* 0x000fe20007f1e0ff */
[----:B------:R-:W-:Y:S01]  /*4e50*/  @!P5 IMAD.SHL.U32 R54, R54, 0x10, RZ ;  /* 0x000000103636d824 */ /* 0x000fe200078e00ff */
[----:B------:R-:W-:Y:S01]  /*4e60*/  VOTEU.ALL UP1, P5 ;  /* 0x0000000000ff7886 */ /* 0x000fe20002820000 */
[----:B------:R-:W-:Y:S01]  /*4e70*/  @!P5 IMAD.SHL.U32 R53, R53, 0x80, RZ ;  /* 0x000000803535d824 */ /* 0x000fe200078e00ff */
[----:B------:R-:W-:Y:S01]  /*4e80*/  @!P5 R2UR UR9, R2 ;  /* 0x000000000209d2ca */ /* 0x000fe200000e0000 */
[----:B-1----:R-:W-:Y:S01]  /*4e90*/  @!P5 IMAD.X R0, RZ, RZ, R31, P0 ;  /* 0x000000ffff00d224 */ /* 0x002fe200000e061f */
[----:B------:R-:W-:Y:S01]  /*4ea0*/  @!P5 R2UR UR10, R54 ;  /* 0x00000000360ad2ca */ /* 0x000fe200000e0000 */
[----:B------:R-:W-:Y:S01]  /*4eb0*/  IMAD.IADD R54, R10, 0x1, R45 ;  /* 0x000000010a367824 */ /* 0x000fe200078e022d */
[----:B------:R-:W-:Y:S01]  /*4ec0*/  @!P5 R2UR UR11, R53 ;  /* 0x00000000350bd2ca */ /* 0x000fe200000e0000 */
[----:B------:R-:W-:Y:S01]  /*4ed0*/  IMAD.IADD R53, R11, 0x1, R52 ;  /* 0x000000010b357824 */ /* 0x000fe200078e0234 */
[----:B------:R-:W-:Y:S02]  /*4ee0*/  @!P5 R2UR UR8, R0 ;  /* 0x000000000008d2ca */ /* 0x000fe400000e0000 */
[C---:B------:R-:W-:Y:S04]  /*4ef0*/  ISETP.NE.AND P0, PT, R28.reuse, 0x2, PT ;  /* 0x000000021c00780c */ /* 0x040fe80003f05270 */
[----:B------:R-:W-:Y:S01]  /*4f00*/  SEL R0, RZ, 0x1, P0 ;  /* 0x00000001ff007807 */ /* 0x000fe20000000000 */
[----:B------:R-:W-:Y:S01]  /*4f10*/  IMAD.U32 R8, RZ, RZ, UR9 ;  /* 0x00000009ff087e24 */ /* 0x000fe2000f8e00ff */
[----:B------:R-:W-:Y:S01]  /*4f20*/  @!UP1 UIADD3 UR9, UPT, UPT, UR6, 0x60, URZ ;  /* 0x0000006006099890 */ /* 0x000fe2000fffe0ff */
[----:B------:R-:W-:Y:S02]  /*4f30*/  SEL R28, R28, RZ, P0 ;  /* 0x000000ff1c1c7207 */ /* 0x000fe40000000000 */
[----:B------:R-:W-:Y:S02]  /*4f40*/  LOP3.LUT R27, R27, R0, RZ, 0x3c, !PT ;  /* 0x000000001b1b7212 */ /* 0x000fe400078e3cff */
[----:B------:R-:W-:Y:S01]  /*4f50*/  IMAD.U32 R9, RZ, RZ, UR8 ;  /* 0x00000008ff097e24 */ /* 0x000fe2000f8e00ff */
[----:B------:R-:W-:Y:S01]  /*4f60*/  @!P5 R2UR UR16, R8 ;  /* 0x000000000810d2ca */ /* 0x000fe200000e0000 */
[----:B------:R-:W-:Y:S01]  /*4f70*/  @!UP1 UIADD3 UR8, UPT, UPT, UR6, 0x180, URZ ;  /* 0x0000018006089890 */ /* 0x000fe2000fffe0ff */
[----:B------:R-:W-:Y:S02]  /*4f80*/  VOTEU.ALL UP1, P5 ;  /* 0x0000000000ff7886 */ /* 0x000fe40002820000 */
[----:B------:R-:W-:Y:S11]  /*4f90*/  @!P5 R2UR UR17, R9 ;  /* 0x000000000911d2ca */ /* 0x000ff600000e0000 */
[----:B------:R-:W-:Y:S02]  /*4fa0*/  @!UPT UIADD3 URZ, UPT, UPT, URZ, URZ, URZ ;  /* 0x000000fffffff290 */ /* 0x000fe4000fffe0ff */
[----:B------:R2:W-:Y:S01]  /*4fb0*/  @!UP1 UTMALDG.3D [UR8], [UR16], desc[UR14] ;  /* 0x00000e08100095b4 */ /* 0x0005e20008011000 */
[----:B------:R2:W-:Y:S01]  /*4fc0*/  @!P5 SYNCS.ARRIVE.TRANS64.RED.A0TR RZ, [UR6+0x60], R23 ;  /* 0x00006017ffffd9a7 */ /* 0x0005e20008300406 */
[----:B------:R-:W-:Y:S01]  /*4fd0*/  UPLOP3.LUT UP1, UPT, UPT, UPT, UPT, 0x80, 0x8 ;  /* 0x000000000008789c */ /* 0x000fe20003f2f070 */
[----:B------:R-:W-:Y:S01]  /*4fe0*/  SYNCS.ARRIVE.TRANS64.RED.A1T0 RZ, [UR42], RZ ;  /* 0x000000ffffff79a7 */ /* 0x000fe2000810042a */
[----:B------:R-:W-:Y:S09]  /*4ff0*/  @P3 BRA `(.L_x_95) ;  /* 0xfffffff400b43947 */ /* 0x000ff2000383ffff */
[----:B------:R-:W-:Y:S07]  /*5000*/  MOV R0, UR6 ;  /* 0x0000000600007c02 */ /* 0x000fee0008000f00 */
.L_x_96:
[----:B-1----:R-:W-:-:S04]  /*5010*/  SHF.L.U32 R2, R29, 0x1f, RZ ;  /* 0x0000001f1d027819 */ /* 0x002fc800000006ff */
[----:B------:R1:W3:Y:S03]  /*5020*/  SYNCS.PHASECHK.TRANS64.TRYWAIT P0, [R0+URZ+0x68], R2 ;  /* 0x00006802000075a7 */ /* 0x0002e600080011ff */
[----:B---3--:R-:W-:Y:S05]  /*5030*/  @!P0 NANOSLEEP.SYNCS 0x989680 ;  /* 0x009896800000895d */ /* 0x008fea0003900000 */
[----:B------:R-:W3:Y:S02]  /*5040*/  @!P0 SYNCS.PHASECHK.TRANS64 P0, [R0+URZ+0x68], R2 ;  /* 0x00006802000085a7 */ /* 0x000ee400080010ff */
[----:B--23--:R-:W-:Y:S05]  /*5050*/  @P0 EXIT ;  /* 0x000000000000094d */ /* 0x00cfea0003800000 */
[----:B------:R-:W-:Y:S05]  /*5060*/  BRA `(.L_x_96) ;  /* 0xfffffffc00e87947 */ /* 0x000fea000383ffff */
.L_x_87:
[----:B------:R-:W-:-:S06]  /*5070*/  UISETP.GE.AND UP1, UPT, UR10, 0x4, UPT ;  /* 0x000000040a00788c */ /* 0x000fcc000bf26270 */
[----:B------:R-:W-:-:S13]  /*5080*/  PLOP3.LUT P0, PT, PT, PT, UP1, 0x80, 0x8 ;  /* 0x000000000008781c */ /* 0x000fda0003f0f018 */
[----:B------:R-:W-:Y:S05]  /*5090*/  @!P0 EXIT ;  /* 0x000000000000894d */ /* 0x000fea0003800000 */
[----:B------:R-:W-:Y:S01]  /*50a0*/  BAR.SYNC.DEFER_BLOCKING 0x6, 0xa0 ;  /* 0x0182800000007b1d */ /* 0x000fe20000010000 */
[C---:B------:R-:W-:Y:S01]  /*50b0*/  IMAD.U32 R32, R65.reuse, 0x10000, RZ ;  /* 0x0001000041207824 */ /* 0x040fe200078e00ff */
[----:B------:R-:W-:Y:S01]  /*50c0*/  LOP3.LUT R64, R2, 0x60, R65, 0xf8, !PT ;  /* 0x0000006002407812 */ /* 0x000fe200078ef841 */
[----:B------:R-:W-:Y:S01]  /*50d0*/  IMAD.MOV.U32 R31, RZ, RZ, RZ ;  /* 0x000000ffff1f7224 */ /* 0x000fe200078e00ff */
[----:B------:R-:W-:Y:S02]  /*50e0*/  LOP3.LUT R65, R65, 0x60, RZ, 0xc0, !PT ;  /* 0x0000006041417812 */ /* 0x000fe400078ec0ff */
[----:B------:R-:W-:Y:S01]  /*50f0*/  CS2R R62, SRZ ;  /* 0x00000000003e7805 */ /* 0x000fe2000001ff00 */
[----:B------:R-:W-:Y:S01]  /*5100*/  UMOV UR43, 0x400 ;  /* 0x00000400002b7882 */ /* 0x000fe20000000000 */
[----:B------:R-:W1:Y:S01]  /*5110*/  LDC R58, c[0x0][0x370] ;  /* 0x0000dc00ff3a7b82 */ /* 0x000e620000000800 */
[----:B------:R-:W-:Y:S01]  /*5120*/  ULEA UR43, UR42, UR43, 0x18 ;  /* 0x0000002b2a2b7291 */ /* 0x000fe2000f8ec0ff */
[----:B------:R-:W-:Y:S01]  /*5130*/  LOP3.LUT R32, R32, 0x600000, RZ, 0xc0, !PT ;  /* 0x0060000020207812 */ /* 0x000fe200078ec0ff */
[----:B------:R-:W-:Y:S01]  /*5140*/  IMAD.MOV.U32 R68, RZ, RZ, RZ ;  /* 0x000000ffff447224 */ /* 0x000fe200078e00ff */
[----:B------:R-:W2:Y:S01]  /*5150*/  LDCU.64 UR48, c[0x0][0x348] ;  /* 0x00006900ff3077ac */ /* 0x000ea20008000a00 */
[----:B------:R-:W-:-:S02]  /*5160*/  IMAD.MOV.U32 R61, RZ, RZ, RZ ;  /* 0x000000ffff3d7224 */ /* 0x000fc400078e00ff */
[----:B------:R-:W-:Y:S01]  /*5170*/  LEA R64, R64, UR43, 0x4 ;  /* 0x0000002b40407c11 */ /* 0x000fe2000f8e20ff */
[----:B------:R-:W3:Y:S01]  /*5180*/  LDC R28, c[0x0][0xb0c] ;  /* 0x0002c300ff1c7b82 */ /* 0x000ee20000000800 */
[----:B------:R-:W4:Y:S01]  /*5190*/  LDCU.64 UR38, c[0x0][0x888] ;  /* 0x00011100ff2677ac */ /* 0x000f220008000a00 */
[----:B------:R-:W1:Y:S06]  /*51a0*/  LDCU.64 UR40, c[0x0][0x890] ;  /* 0x00011200ff2877ac */ /* 0x000e6c0008000a00 */
[----:B------:R-:W1:Y:S01]  /*51b0*/  LDC R56, c[0x0][0xb20] ;  /* 0x0002c800ff387b82 */ /* 0x000e620000000800 */
[----:B------:R-:W2:Y:S07]  /*51c0*/  LDS R0, [UR43+0x130] ;  /* 0x0001302bff007984 */ /* 0x000eae0008000800 */
[----:B------:R-:W1:Y:S08]  /*51d0*/  LDC R27, c[0x0][0xb30] ;  /* 0x0002cc00ff1b7b82 */ /* 0x000e700000000800 */
[----:B------:R-:W1:Y:S08]  /*51e0*/  LDC.64 R50, c[0x0][0xb10] ;  /* 0x0002c400ff327b82 */ /* 0x000e700000000a00 */
[----:B------:R-:W1:Y:S08]  /*51f0*/  LDC.64 R24, c[0x0][0xb18] ;  /* 0x0002c600ff187b82 */ /* 0x000e700000000a00 */
[----:B------:R-:W1:Y:S08]  /*5200*/  LDC.64 R22, c[0x0][0xb28] ;  /* 0x0002ca00ff167b82 */ /* 0x000e700000000a00 */
[----:B------:R-:W1:Y:S01]  /*5210*/  LDC.64 R48, c[0x0][0x8b0] ;  /* 0x00022c00ff307b82 */ /* 0x000e620000000a00 */
[----:B--2---:R-:W-:-:S07]  /*5220*/  IMAD.IADD R32, R0, 0x1, R32 ;  /* 0x0000000100207824 */ /* 0x004fce00078e0220 */
[----:B------:R-:W2:Y:S08]  /*5230*/  LDC.64 R46, c[0x0][0x8a8] ;  /* 0x00022a00ff2e7b82 */ /* 0x000eb00000000a00 */
[----:B---34-:R-:W1:Y:S02]  /*5240*/  LDC R57, c[0x0][0x374] ;  /* 0x0000dd00ff397b82 */ /* 0x018e640000000800 */
.L_x_109:
[----:B------:R-:W-:Y:S02]  /*5250*/  LEA R0, R68, UR43, 0x3 ;  /* 0x0000002b44007c11 */ /* 0x000fe4000f8e18ff */
[----:B------:R-:W-:Y:S02]  /*5260*/  SHF.L.U32 R2, R62, 0x1f, RZ ;  /* 0x0000001f3e027819 */ /* 0x000fe400000006ff */
[----:B------:R-:W-:Y:S02]  /*5270*/  LEA R8, R68, UR43, 0x4 ;  /* 0x0000002b44087c11 */ /* 0x000fe4000f8e20ff */
[----:B---3--:R-:W3:Y:S02]  /*5280*/  SYNCS.PHASECHK.TRANS64.TRYWAIT P0, [R0+URZ+0x80], R2 ;  /* 0x00008002000075a7 */ /* 0x008ee400080011ff */
[----:B-1-3--:R-:W-:Y:S05]  /*5290*/  @!P0 BRA `(.L_x_97) ;  /* 0x0000001c00088947 */ /* 0x00afea0003800000 */
.L_x_148:
[----:B------:R-:W-:Y:S01]  /*52a0*/  ISETP.GE.AND P0, PT, R26, 0x1, PT ;  /* 0x000000011a00780c */ /* 0x000fe20003f06270 */
[----:B------:R-:W4:Y:S01]  /*52b0*/  LDS.128 R8, [R8+0x110] ;  /* 0x0001100008087984 */ /* 0x000f220000000c00 */
[----:B-1----:R-:W-:Y:S01]  /*52c0*/  ISETP.NE.U32.AND P3, PT, R48, RZ, PT ;  /* 0x000000ff3000720c */ /* 0x002fe20003f65070 */
[----:B---3--:R-:W-:Y:S01]  /*52d0*/  VIADD R0, R0, 0x90 ;  /* 0x0000009000007836 */ /* 0x008fe20000000000 */
[----:B------:R-:W-:Y:S04]  /*52e0*/  UISETP.NE.AND UP0, UPT, UR46, URZ, UPT ;  /* 0x000000ff2e00728c */ /* 0x000fe8000bf05270 */
[----:B------:R-:W-:Y:S01]  /*52f0*/  PRMT R0, RZ, 0x654, R0 ;  /* 0x00000654ff007816 */ /* 0x000fe20000000000 */
[----:B------:R-:W-:Y:S01]  /*5300*/  @!PT LDS RZ, [RZ] ;  /* 0x00000000fffff984 */ /* 0x000fe20000000800 */
[----:B------:R-:W-:Y:S01]  /*5310*/  @!PT LDS RZ, [RZ] ;  /* 0x00000000fffff984 */ /* 0x000fe20000000800 */
[----:B------:R-:W-:Y:S01]  /*5320*/  @!PT LDS RZ, [RZ] ;  /* 0x00000000fffff984 */ /* 0x000fe20000000800 */
[----:B------:R-:W-:Y:S01]  /*5330*/  @!PT LDS RZ, [RZ] ;  /* 0x00000000fffff984 */ /* 0x000fe20000000800 */
[----:B------:R1:W-:Y:S06]  /*5340*/  MEMBAR.ALL.CTA ;  /* 0x0000000000007992 */ /* 0x0003ec0000008000 */
[----:B-1----:R-:W1:Y:S01]  /*5350*/  FENCE.VIEW.ASYNC.S ;  /* 0x00000000000073c6 */ /* 0x002e620000000000 */
[----:B------:R-:W-:Y:S01]  /*5360*/  PLOP3.LUT P2, PT, PT, PT, UP0, 0x80, 0x8 ;  /* 0x000000000008781c */ /* 0x000fe20003f4f008 */
[----:B-1----:R1:W-:Y:S01]  /*5370*/  SYNCS.ARRIVE.TRANS64.RED.A1T0 RZ, [R0+URZ], RZ ;  /* 0x000000ff00ff79a7 */ /* 0x0023e200081004ff */
[----:B----4-:R-:W-:Y:S04]  /*5380*/  LOP3.LUT P6, RZ, R10, 0x1, RZ, 0xc0, !PT ;  /* 0x000000010aff7812 */ /* 0x010fe800078cc0ff */
[----:B------:R-:W-:Y:S09]  /*5390*/  P2R R66, PR, RZ, 0x40 ;  /* 0x00000040ff427803 */ /* 0x000ff20000000000 */
[----:B------:R-:W-:Y:S02]  /*53a0*/  @P6 MOV R30, R8 ;  /* 0x00000008001e6202 */ /* 0x000fe40000000f00 */
[----:B------:R-:W-:Y:S01]  /*53b0*/  @P6 LOP3.LUT R29, R9, 0xffff, RZ, 0xc0, !PT ;  /* 0x0000ffff091d6812 */ /* 0x000fe200078ec0ff */
[----:B-1----:R-:W-:Y:S06]  /*53c0*/  @!P0 BRA `(.L_x_98) ;  /* 0x0000000000a48947 */ /* 0x002fec0003800000 */
[-C--:B------:R-:W-:Y:S01]  /*53d0*/  IMAD.HI.U32 R0, R57, R25.reuse, RZ ;  /* 0x0000001939007227 */ /* 0x080fe200078e00ff */
[----:B------:R-:W-:Y:S02]  /*53e0*/  ISETP.NE.AND P0, PT, R24, 0x1, PT ;  /* 0x000000011800780c */ /* 0x000fe40003f05270 */
[----:B------:R-:W-:Y:S01]  /*53f0*/  ISETP.NE.AND P1, PT, R26, 0x1, PT ;  /* 0x000000011a00780c */ /* 0x000fe20003f25270 */
[----:B------:R-:W-:Y:S01]  /*5400*/  IMAD.HI.U32 R4, R58, R50, RZ ;  /* 0x000000323a047227 */ /* 0x000fe200078e00ff */
[----:B------:R-:W-:Y:S02]  /*5410*/  SHF.R.U32.HI R0, RZ, R56, R0 ;  /* 0x00000038ff007219 */ /* 0x000fe40000011600 */
[----:B------:R-:W-:Y:S01]  /*5420*/  ISETP.NE.AND P4, PT, R28, 0x1, PT ;  /* 0x000000011c00780c */ /* 0x000fe20003f85270 */
[----:B------:R-:W-:Y:S01]  /*5430*/  IMAD.HI.U32 R6, R29, R25, RZ ;  /* 0x000000191d067227 */ /* 0x000fe200078e00ff */
[-C--:B------:R-:W-:Y:S02]  /*5440*/  SHF.R.U32.HI R4, RZ, R51.reuse, R4 ;  /* 0x00000033ff047219 */ /* 0x080fe40000011604 */
        /* <DEDUP_REMOVED lines=14> */
[C---:B------:R-:W-:Y:S03]  /*5530*/  IMAD.HI.U32 R0, R3.reuse, R22, RZ ;  /* 0x0000001603007227 */ /* 0x040fe600078e00ff */
[C---:B------:R-:W-:Y:S02]  /*5540*/  ISETP.GE.OR P0, PT, R2.reuse, R5, P0 ;  /* 0x000000050200720c */ /* 0x040fe40000706670 */
[----:B------:R-:W-:Y:S04]  /*5550*/  SHF.R.U32.HI R0, RZ, R23, R0 ;  /* 0x00000017ff007219 */ /* 0x000fe80000011600 */
[C---:B------:R-:W-:Y:S05]  /*5560*/  SEL R6, R3.reuse, R0, !P1 ;  /* 0x0000000003067207 */ /* 0x040fea0004800000 */
        /* <DEDUP_REMOVED lines=15> */
.L_x_98:
[----:B------:R-:W-:Y:S01]  /*5660*/  UISETP.NE.U32.AND UP3, UPT, UR40, URZ, UPT ;  /* 0x000000ff2800728c */ /* 0x000fe2000bf65070 */
[----:B------:R-:W-:Y:S03]  /*5670*/  ISETP.NE.AND.EX P3, PT, R49, RZ, PT, P3 ;  /* 0x000000ff3100720c */ /* 0x000fe60003f65330 */
[----:B------:R-:W-:Y:S09]  /*5680*/  UISETP.NE.AND.EX UP3, UPT, UR41, URZ, UPT, UP3 ;  /* 0x000000ff2900728c */ /* 0x000ff2000bf65330 */
[----:B------:R-:W-:Y:S05]  /*5690*/  BRA.U !UP3, `(.L_x_99) ;  /* 0x000000010b387547 */ /* 0x000fea000b800000 */
[----:B------:R-:W-:Y:S01]  /*56a0*/  UISETP.NE.U32.AND UP0, UPT, UR38, URZ, UPT ;  /* 0x000000ff2600728c */ /* 0x000fe2000bf05070 */
[----:B------:R-:W-:Y:S03]  /*56b0*/  HFMA2 R55, -RZ, RZ, 0, 5.9604644775390625e-08 ;  /* 0x00000001ff377431 */ /* 0x000fe600000001ff */
[----:B------:R-:W-:Y:S06]  /*56c0*/  UISETP.NE.AND.EX UP0, UPT, UR39, URZ, UPT, UP0 ;  /* 0x000000ff2700728c */ /* 0x000fec000bf05300 */
[----:B------:R-:W-:Y:S05]  /*56d0*/  PLOP3.LUT P0, PT, PT, PT, UP0, 0x80, 0x8 ;  /* 0x000000000008781c */ /* 0x000fea0003f0f008 */
[----:B------:R-:W1:Y:S01]  /*56e0*/  @UP0 LDCU.64 UR6, c[0x0][0x888] ;  /* 0x00011100ff0607ac */ /* 0x000e620008000a00 */
[----:B------:R-:W-:Y:S04]  /*56f0*/  @UP0 UIMAD UR4, UR36, UR40, URZ ;  /* 0x00000028240402a4 */ /* 0x000fe8000f8e02ff */
[----:B-1----:R-:W-:Y:S06]  /*5700*/  @UP0 UIMAD.WIDE UR6, UR4, 0x4, UR6 ;  /* 0x00000004040608a5 */ /* 0x002fec000f8e0206 */
[----:B------:R-:W-:Y:S02]  /*5710*/  IMAD.U32 R2, RZ, RZ, UR6 ;  /* 0x00000006ff027e24 */ /* 0x000fe4000f8e00ff */
[----:B------:R-:W-:Y:S05]  /*5720*/  IMAD.U32 R3, RZ, RZ, UR7 ;  /* 0x00000007ff037e24 */ /* 0x000fea000f8e00ff */
[----:B------:R-:W3:Y:S02]  /*5730*/  @P0 LDG.E R0, desc[UR44][R2.64] ;  /* 0x0000002c02000981 */ /* 0x000ee4000c1e1900 */
[----:B---3--:R-:W-:Y:S01]  /*5740*/  @P0 R2UR UR37, R0 ;  /* 0x00000000002502ca */ /* 0x008fe200000e0000 */
[----:B------:R-:W-:Y:S05]  /*5750*/  IMAD.MOV.U32 R0, RZ, RZ, 0x1 ;  /* 0x00000001ff007424 */ /* 0x000fea00078e00ff */
[----:B------:R-:W-:Y:S08]  /*5760*/  @!P0 PRMT R55, R0, 0x7610, R55 ;  /* 0x0000761000378816 */ /* 0x000ff00000000037 */
[----:B------:R-:W1:Y:S02]  /*5770*/  @!UP0 LDCU UR37, c[0x0][0x880] ;  /* 0x00011000ff2587ac */ /* 0x000e640008000800 */
.L_x_99:
[----:B------:R-:W-:Y:S05]  /*5780*/  @!P3 BRA `(.L_x_100) ;  /* 0x000000000020b947 */ /* 0x000fea0003800000 */
[----:B--2---:R-:W-:Y:S04]  /*5790*/  ISETP.NE.U32.AND P0, PT, R46, RZ, PT ;  /* 0x000000ff2e00720c */ /* 0x004fe80003f05070 */
[----:B------:R-:W-:Y:S11]  /*57a0*/  ISETP.NE.AND.EX P0, PT, R47, RZ, PT, P0 ;  /* 0x000000ff2f00720c */ /* 0x000ff60003f05300 */
[----:B------:R-:W-:Y:S02]  /*57b0*/  @!UPT UIADD3 URZ, UPT, UPT, URZ, URZ, URZ ;  /* 0x000000fffffff290 */ /* 0x000fe4000fffe0ff */
[----:B------:R-:W2:Y:S01]  /*57c0*/  @P0 LDC.64 R2, c[0x0][0x8a8] ;  /* 0x00022a00ff020b82 */ /* 0x000ea20000000a00 */
[----:B------:R-:W-:Y:S04]  /*57d0*/  @P0 IMAD R0, R48, UR36, RZ ;  /* 0x0000002430000c24 */ /* 0x000fe8000f8e02ff */
[----:B--2---:R-:W-:Y:S05]  /*57e0*/  @P0 IMAD.WIDE R2, R0, 0x4, R2 ;  /* 0x0000000400020825 */ /* 0x004fea00078e0202 */
[----:B-----5:R3:W5:Y:S02]  /*57f0*/  @P0 LDG.E R33, desc[UR44][R2.64] ;  /* 0x0000002c02210981 */ /* 0x020764000c1e1900 */
[----:B---3--:R-:W4:Y:S02]  /*5800*/  @!P0 LDC R33, c[0x0][0x8a0] ;  /* 0x00022800ff218b82 */ /* 0x008f240000000800 */
.L_x_100:
[----:B------:R-:W3:Y:S01]  /*5810*/  LDC.64 R6, c[0x0][0xb10] ;  /* 0x0002c400ff067b82 */ /* 0x000ee20000000a00 */
[----:B------:R-:W-:Y:S01]  /*5820*/  UISETP.NE.AND UP4, UPT, UR46, URZ, UPT ;  /* 0x000000ff2e00728c */ /* 0x000fe2000bf85270 */
[----:B-1----:R-:W-:Y:S01]  /*5830*/  @P2 FSETP.NEU.AND P1, PT, RZ, UR37, PT ;  /* 0x00000025ff002c0b */ /* 0x002fe2000bf2d000 */
[----:B------:R-:W-:Y:S01]  /*5840*/  UPLOP3.LUT UP0, UPT, UPT, UPT, UPT, 0x40, 0x4 ;  /* 0x000000000004789c */ /* 0x000fe20003f0e870 */
[----:B------:R-:W-:Y:S01]  /*5850*/  @P2 LOP3.LUT P0, RZ, R55, 0xff, RZ, 0xc0, !PT ;  /* 0x000000ff37ff2812 */ /* 0x000fe2000780c0ff */
[----:B------:R-:W-:Y:S03]  /*5860*/  VIADD R68, R68, 0x1 ;  /* 0x0000000144447836 */ /* 0x000fe60000000000 */
[----:B------:R-:W1:Y:S01]  /*5870*/  LDC.64 R4, c[0x0][0xb18] ;  /* 0x0002c600ff047b82 */ /* 0x000e620000000a00 */
[----:B------:R-:W-:Y:S02]  /*5880*/  LEA R67, R31, UR43, 0x3 ;  /* 0x0000002b1f437c11 */ /* 0x000fe4000f8e18ff */
[----:B------:R-:W-:Y:S02]  /*5890*/  CS2R R38, SRZ ;  /* 0x0000000000267805 */ /* 0x000fe4000001ff00 */
[----:B------:R-:W-:Y:S02]  /*58a0*/  SHF.L.U32 R12, R63, 0x1f, RZ ;  /* 0x0000001f3f0c7819 */ /* 0x000fe400000006ff */
[----:B------:R-:W-:Y:S02]  /*58b0*/  CS2R R36, SRZ ;  /* 0x0000000000247805 */ /* 0x000fe4000001ff00 */
[----:B------:R-:W-:Y:S01]  /*58c0*/  @P6 SHF.R.U32.HI R60, RZ, 0x10, R9 ;  /* 0x00000010ff3c6819 */ /* 0x000fe20000011609 */
[----:B------:R-:W2:Y:S01]  /*58d0*/  @UP4 LDCU.64 UR4, c[0x0][0x888] ;  /* 0x00011100ff0447ac */ /* 0x000ea20008000a00 */
[----:B------:R-:W-:Y:S01]  /*58e0*/  @UP4 UPLOP3.LUT UP0, UPT, UPT, UPT, UP3, 0x80, 0x8 ;  /* 0x000000000008489c */ /* 0x000fe20003f0f030 */
[----:B------:R-:W-:Y:S01]  /*58f0*/  @P2 VOTEU.ANY UP1, P1 ;  /* 0x0000000000ff2886 */ /* 0x000fe20000820100 */
[----:B--2---:R-:W-:Y:S02]  /*5900*/  @UP4 UISETP.NE.U32.AND UP2, UPT, UR4, URZ, UPT ;  /* 0x000000ff0400428c */ /* 0x004fe4000bf45070 */
[----:B------:R-:W-:Y:S02]  /*5910*/  @UP4 USEL UR4, URZ, 0xffffffff, UP1 ;  /* 0xffffffffff044887 */ /* 0x000fe40008800000 */
[----:B------:R-:W-:Y:S01]  /*5920*/  @UP4 UISETP.NE.AND.EX UP2, UPT, UR5, URZ, UPT, UP2 ;  /* 0x000000ff0500428c */ /* 0x000fe2000bf45320 */
[----:B------:R-:W-:Y:S01]  /*5930*/  @P2 VOTEU.ANY UP1, P0 ;  /* 0x0000000000ff2886 */ /* 0x000fe20000020100 */
[----:B------:R-:W-:Y:S02]  /*5940*/  ISETP.NE.AND P0, PT, R27, 0x1, PT ;  /* 0x000000011b00780c */ /* 0x000fe40003f05270 */
[----:B------:R-:W-:Y:S04]  /*5950*/  @UP4 USEL UR5, URZ, 0xffffffff, UP2 ;  /* 0xffffffffff054887 */ /* 0x000fe80009000000 */
[----:B------:R-:W-:Y:S04]  /*5960*/  @UP0 USEL UR4, UR5, UR4, !UP1 ;  /* 0x0000000405040287 */ /* 0x000fe8000c800000 */
[----:B------:R-:W-:Y:S03]  /*5970*/  @UP4 ULOP3.LUT UR4, UR4, 0x1, URZ, 0xc0, !UPT ;  /* 0x0000000104044892 */ /* 0x000fe6000f8ec0ff */
[----:B------:R-:W2:Y:S01]  /*5980*/  @!P0 LDC R2, c[0x0][0xb0c] ;  /* 0x0002c300ff028b82 */ /* 0x000ea20000000800 */
[----:B------:R-:W-:Y:S01]  /*5990*/  UISETP.NE.U32.OR UP0, UPT, UR4, 0x1, !UP4 ;  /* 0x000000010400788c */ /* 0x000fe2000e705470 */
[----:B---3--:R-:W-:Y:S01]  /*59a0*/  @!P0 IMAD.HI.U32 R3, R30, R6, RZ ;  /* 0x000000061e038227 */ /* 0x008fe200078e00ff */
[----:B-1----:R-:W-:Y:S03]  /*59b0*/  @!P0 ISETP.NE.AND P1, PT, R4, 0x1, PT ;  /* 0x000000010400880c */ /* 0x002fe60003f25270 */
[----:B------:R-:W-:Y:S01]  /*59c0*/  @!P0 IMAD.HI.U32 R5, R29, R5, RZ ;  /* 0x000000051d058227 */ /* 0x000fe200078e00ff */
[----:B------:R-:W-:Y:S02]  /*59d0*/  PLOP3.LUT P3, PT, PT, PT, UP0, 0x80, 0x8 ;  /* 0x000000000008781c */ /* 0x000fe40003f6f008 */
[----:B------:R-:W-:Y:S11]  /*59e0*/  @!P0 SHF.R.U32.HI R3, RZ, R7, R3 ;  /* 0x00000007ff038219 */ /* 0x000ff60000011603 */
[----:B------:R-:W-:Y:S04]  /*59f0*/  @P3 SHF.L.U32 R0, R61, 0x1f, RZ ;  /* 0x0000001f3d003819 */ /* 0x000fe800000006ff */
[----:B------:R1:W3:Y:S01]  /*5a00*/  @P3 SYNCS.PHASECHK.TRANS64.TRYWAIT P5, [UR43+0x60], R0 ;  /* 0x00006000ff0035a7 */ /* 0x0002e200080a112b */
[----:B--2---:R-:W-:Y:S04]  /*5a10*/  @!P0 ISETP.NE.AND P2, PT, R2, 0x1, PT ;  /* 0x000000010200880c */ /* 0x004fe80003f45270 */
[----:B------:R-:W-:Y:S01]  /*5a20*/  @!P0 SEL R3, R30, R3, !P2 ;  /* 0x000000031e038207 */ /* 0x000fe20005000000 */
[----:B------:R2:W2:Y:S01]  /*5a30*/  SYNCS.PHASECHK.TRANS64.TRYWAIT P4, [R67+URZ+0xa0], R12 ;  /* 0x0000a00c430075a7 */ /* 0x0004a200080811ff */
[----:B-1----:R-:W1:Y:S02]  /*5a40*/  @!P0 LDC R0, c[0x0][0xb20] ;  /* 0x0002c800ff008b82 */ /* 0x002e640000000800 */
[----:B-1----:R-:W-:Y:S04]  /*5a50*/  @!P0 SHF.R.U32.HI R0, RZ, R0, R5 ;  /* 0x00000000ff008219 */ /* 0x002fe80000011605 */
[----:B------:R-:W-:Y:S05]  /*5a60*/  @!P0 SEL R5, R29, R0, !P1 ;  /* 0x000000001d058207 */ /* 0x000fea0004800000 */
[----:B------:R-:W-:Y:S02]  /*5a70*/  @!P0 IMAD.IADD R0, R5, 0x1, -R3 ;  /* 0x0000000105008824 */ /* 0x000fe400078e0a03 */
[----:B------:R-:W-:Y:S02]  /*5a80*/  @!P0 IMAD.IADD R3, R3, 0x1, -R5 ;  /* 0x0000000103038824 */ /* 0x000fe400078e0a05 */
[----:B------:R-:W-:Y:S02]  /*5a90*/  @!P0 IMAD R30, R0, R2, R30 ;  /* 0x00000002001e8224 */ /* 0x000fe400078e021e */
[----:B------:R-:W-:Y:S01]  /*5aa0*/  @!P0 IMAD R29, R3, R4, R29 ;  /* 0x00000004031d8224 */ /* 0x000fe200078e021d */
[----:B------:R-:W-:Y:S01]  /*5ab0*/  PLOP3.LUT P0, PT, PT, PT, PT, 0x8, 0x80 ;  /* 0x000000000080781c */ /* 0x000fe20003f0e170 */
[----:B------:R-:W-:Y:S01]  /*5ac0*/  IMAD R2, R31, 0x10, R32 ;  /* 0x000000101f027824 */ /* 0x000fe200078e0220 */
[----:B---3--:R-:W-:Y:S01]  /*5ad0*/  @P3 PLOP3.LUT P0, PT, P5, PT, PT, 0x8, 0x80 ;  /* 0x000000000080381c */ /* 0x008fe20002f0e170 */
[----:B------:R-:W-:Y:S01]  /*5ae0*/  @!UPT UIADD3 URZ, UPT, UPT, URZ, URZ, URZ ;  /* 0x000000fffffff290 */ /* 0x000fe2000fffe0ff */
[----:B------:R-:W-:Y:S11]  /*5af0*/  BRA.U !UP0, `(.L_x_101) ;  /* 0x00000001087c7547 */ /* 0x000ff6000b800000 */
[----:B------:R-:W-:Y:S02]  /*5b00*/  FSETP.NEU.AND P2, PT, RZ, UR37, PT ;  /* 0x00000025ff007c0b */ /* 0x000fe4000bf4d000 */
[----:B------:R-:W-:Y:S01]  /*5b10*/  LOP3.LUT P1, RZ, R55, 0xff, RZ, 0xc0, !PT ;  /* 0x000000ff37ff7812 */ /* 0x000fe2000782c0ff */
[----:B------:R-:W-:Y:S01]  /*5b20*/  @!UPT UIADD3 URZ, UPT, UPT, URZ, URZ, URZ ;  /* 0x000000fffffff290 */ /* 0x000fe2000fffe0ff */
[----:B------:R-:W-:Y:S11]  /*5b30*/  @!P0 BRA `(.L_x_102) ;  /* 0x00000000000c8947 */ /* 0x000ff60003800000 */
[----:B------:R-:W-:Y:S04]  /*5b40*/  SHF.L.U32 R3, R61, 0x1f, RZ ;  /* 0x0000001f3d037819 */ /* 0x000fe800000006ff */
[----:B------:R-:W1:Y:S02]  /*5b50*/  SYNCS.PHASECHK.TRANS64.TRYWAIT P0, [UR43+0x60], R3 ;  /* 0x00006003ff0075a7 */ /* 0x000e64000800112b */
[----:B-1----:R-:W-:Y:S05]  /*5b60*/  @!P0 BRA `(.L_x_103) ;  /* 0x0000001000e88947 */ /* 0x002fea0003800000 */
.L_x_102:
[----:B------:R-:W-:Y:S01]  /*5b70*/  UISETP.NE.U32.AND UP0, UPT, UR38, URZ, UPT ;  /* 0x000000ff2600728c */ /* 0x000fe2000bf05070 */
[----:B------:R-:W-:Y:S02]  /*5b80*/  CS2R R38, SRZ ;  /* 0x0000000000267805 */ /* 0x000fe4000001ff00 */
[----:B------:R-:W-:Y:S01]  /*5b90*/  CS2R R36, SRZ ;  /* 0x0000000000247805 */ /* 0x000fe2000001ff00 */
[----:B------:R-:W-:Y:S01]  /*5ba0*/  VOTEU.ANY UP1, P2 ;  /* 0x0000000000ff7886 */ /* 0x000fe20001020100 */
[----:B------:R-:W-:Y:S01]  /*5bb0*/  UISETP.NE.AND.EX UP0, UPT, UR39, URZ, UPT, UP0 ;  /* 0x000000ff2700728c */ /* 0x000fe2000bf05300 */
[----:B------:R-:W-:Y:S01]  /*5bc0*/  LOP3.LUT R61, R61, 0x1, RZ, 0x3c, !PT ;  /* 0x000000013d3d7812 */ /* 0x000fe200078e3cff */
[----:B------:R-:W-:Y:S02]  /*5bd0*/  USEL UR4, URZ, 0xffffffff, UP1 ;  /* 0xffffffffff047887 */ /* 0x000fe40008800000 */
[----:B------:R-:W-:Y:S03]  /*5be0*/  USEL UR5, URZ, 0xffffffff, UP0 ;  /* 0xffffffffff057887 */ /* 0x000fe60008000000 */
[----:B------:R-:W-:Y:S01]  /*5bf0*/  VOTEU.ANY UP0, P1 ;  /* 0x0000000000ff7886 */ /* 0x000fe20000800100 */
[----:B------:R-:W-:Y:S04]  /*5c00*/  @UP3 USEL UR4, UR5, UR4, !UP0 ;  /* 0x0000000405043287 */ /* 0x000fe8000c000000 */
[----:B------:R-:W-:Y:S04]  /*5c10*/  ULOP3.LUT UR4, UR4, 0x1, URZ, 0xc0, !UPT ;  /* 0x0000000104047892 */ /* 0x000fe8000f8ec0ff */
[----:B------:R-:W-:Y:S02]  /*5c20*/  UISETP.NE.U32.AND UP0, UPT, UR4, 0x1, UPT ;  /* 0x000000010400788c */ /* 0x000fe4000bf05070 */
[----:B------:R-:W-:Y:S04]  /*5c30*/  UIADD3 UR4, UPT, UPT, UR43, 0x68, URZ ;  /* 0x000000682b047890 */ /* 0x000fe8000fffe0ff */
[----:B------:R-:W-:Y:S01]  /*5c40*/  PLOP3.LUT P0, PT, PT, PT, UP0, 0x80, 0x8 ;  /* 0x000000000008781c */ /* 0x000fe20003f0f008 */
[----:B------:R-:W-:Y:S11]  /*5c50*/  UPRMT UR4, UR42, 0x654, UR4 ;  /* 0x000006542a047896 */ /* 0x000ff60008000004 */
[----:B------:R-:W-:Y:S01]  /*5c60*/  @!UPT UIADD3 URZ, UPT, UPT, URZ, URZ, URZ ;  /* 0x000000fffffff290 */ /* 0x000fe2000fffe0ff */
[----:B------:R3:W1:Y:S01]  /*5c70*/  @P0 LDS.128 R36, [R64+0x180] ;  /* 0x0001800040240984 */ /* 0x0006620000000c00 */
[----:B------:R-:W-:Y:S01]  /*5c80*/  @!PT LDS RZ, [RZ] ;  /* 0x00000000fffff984 */ /* 0x000fe20000000800 */
[----:B------:R-:W-:Y:S01]  /*5c90*/  @!PT LDS RZ, [RZ] ;  /* 0x00000000fffff984 */ /* 0x000fe20000000800 */
[----:B------:R-:W-:Y:S01]  /*5ca0*/  @!PT LDS RZ, [RZ] ;  /* 0x00000000fffff984 */ /* 0x000fe20000000800 */
[----:B------:R-:W-:Y:S01]  /*5cb0*/  @!PT LDS RZ, [RZ] ;  /* 0x00000000fffff984 */ /* 0x000fe20000000800 */
[----:B------:R2:W-:Y:S07]  /*5cc0*/  MEMBAR.ALL.CTA ;  /* 0x0000000000007992 */ /* 0x0005ee0000008000 */
[----:B--2---:R-:W2:Y:S02]  /*5cd0*/  FENCE.VIEW.ASYNC.S ;  /* 0x00000000000073c6 */ /* 0x004ea40000000000 */
[----:B--2---:R-:W-:Y:S01]  /*5ce0*/  SYNCS.ARRIVE.TRANS64.RED.A1T0 RZ, [UR4], RZ ;  /* 0x000000ffffff79a7 */ /* 0x004fe20008100404 */
.L_x_101:
[----:B-1----:R-:W-:Y:S04]  /*5cf0*/  SHF.R.U32.HI R0, RZ, 0x15, R2 ;  /* 0x00000015ff007819 */ /* 0x002fe80000011602 */
[----:B------:R-:W-:Y:S01]  /*5d00*/  LOP3.LUT P0, RZ, R0, 0x3, R59, 0x48, !PT ;  /* 0x0000000300ff7812 */ /* 0x000fe2000780483b */
[----:B------:R-:W-:Y:S01]  /*5d10*/  @!UPT UIADD3 URZ, UPT, UPT, URZ, URZ, URZ ;  /* 0x000000fffffff290 */ /* 0x000fe2000fffe0ff */
[----:B--2---:R-:W-:Y:S11]  /*5d20*/  @P4 BRA `(.L_x_104) ;  /* 0x0000000000084947 */ /* 0x004ff60003800000 */
[----:B------:R-:W1:Y:S02]  /*5d30*/  SYNCS.PHASECHK.TRANS64.TRYWAIT P1, [R67+URZ+0xa0], R12 ;  /* 0x0000a00c430075a7 */ /* 0x000e6400080211ff */
[----:B-1----:R-:W-:Y:S05]  /*5d40*/  @!P1 BRA `(.L_x_105) ;  /* 0x0000001000889947 */ /* 0x002fea0003800000 */
.L_x_104:
[----:B------:R-:W-:Y:S05]  /*5d50*/  @!P0 BRA `(.L_x_106) ;  /* 0x0000000000408947 */ /* 0x000fea0003800000 */
[----:B------:R-:W2:Y:S01]  /*5d60*/  LDCU.64 UR8, c[0x4][0x68] ;  /* 0x01000d00ff0877ac */ /* 0x000ea20008000a00 */
[----:B------:R-:W-:Y:S01]  /*5d70*/  MOV R15, 0x0 ;  /* 0x00000000000f7802 */ /* 0x000fe20000000f00 */
[----:B-1----:R-:W-:Y:S02]  /*5d80*/  HFMA2 R12, -RZ, RZ, 0, 5.9604644775390625e-08 ;  /* 0x00000001ff0c7431 */ /* 0x002fe400000001ff */
[----:B------:R-:W-:Y:S02]  /*5d90*/  IMAD.MOV.U32 R8, RZ, RZ, 0x192 ;  /* 0x00000192ff087424 */ /* 0x000fe400078e00ff */
[----:B------:R-:W-:Y:S01]  /*5da0*/  IMAD.MOV.U32 R13, RZ, RZ, RZ ;  /* 0x000000ffff0d7224 */ /* 0x000fe200078e00ff */
[----:B------:R-:W1:Y:S01]  /*5db0*/  LDCU.64 UR6, c[0x4][0x70] ;  /* 0x01000e00ff0677ac */ /* 0x000e620008000a00 */
[----:B------:R-:W3:Y:S01]  /*5dc0*/  LDC.64 R14, c[0x4][R15] ;  /* 0x010000000f0e7b82 */ /* 0x000ee20000000a00 */
[----:B------:R-:W4:Y:S01]  /*5dd0*/  LDCU.64 UR4, c[0x4][0x8] ;  /* 0x01000100ff0477ac */ /* 0x000f220008000a00 */
[----:B--2---:R-:W-:Y:S01]  /*5de0*/  MOV R5, UR9 ;  /* 0x0000000900057c02 */ /* 0x004fe20008000f00 */
[----:B------:R-:W-:Y:S01]  /*5df0*/  IMAD.U32 R4, RZ, RZ, UR8 ;  /* 0x00000008ff047e24 */ /* 0x000fe2000f8e00ff */
[----:B-1----:R-:W-:Y:S01]  /*5e00*/  MOV R7, UR7 ;  /* 0x0000000700077c02 */ /* 0x002fe20008000f00 */
[----:B------:R-:W-:Y:S01]  /*5e10*/  IMAD.U32 R6, RZ, RZ, UR6 ;  /* 0x00000006ff067e24 */ /* 0x000fe2000f8e00ff */
[----:B----4-:R-:W-:Y:S01]  /*5e20*/  MOV R11, UR5 ;  /* 0x00000005000b7c02 */ /* 0x010fe20008000f00 */
[----:B------:R-:W-:Y:S02]  /*5e30*/  IMAD.U32 R10, RZ, RZ, UR4 ;  /* 0x00000004ff0a7e24 */ /* 0x000fe4000f8e00ff */
[----:B------:R-:W-:Y:S07]  /*5e40*/  LEPC R20, `(.L_x_106) ;  /* 0x000000001014794e */ /* 0x000fee0000000000 */
[----:B---3-5:R-:W-:Y:S05]  /*5e50*/  CALL.ABS.NOINC R14 ;  /* 0x000000000e007343 */ /* 0x028fea0003c00000 */
.L_x_106:
[----:B------:R-:W-:Y:S01]  /*5e60*/  ISETP.NE.AND P0, PT, R65, RZ, PT ;  /* 0x000000ff4100720c */ /* 0x000fe20003f05270 */
[----:B------:R-:W-:Y:S05]  /*5e70*/  WARPSYNC.ALL ;  /* 0x0000000000007948 */ /* 0x000fea0003800000 */
[----:B------:R-:W-:Y:S01]  /*5e80*/  R2UR UR4, R2 ;  /* 0x00000000020472ca */ /* 0x000fe200000e0000 */
[----:B------:R-:W-:Y:S01]  /*5e90*/  BSSY.RECONVERGENT B0, `(.L_x_107) ;  /* 0x000005b000007945 */ /* 0x000fe20003800200 */
[-C--:B------:R-:W-:Y:S02]  /*5ea0*/  F2FP.F16.E4M3.UNPACK_B R2, R36.reuse ;  /* 0x00000024ff02723e */ /* 0x080fe400020006ff */
[----:B------:R-:W-:Y:S02]  /*5eb0*/  F2FP.F16.E4M3.UNPACK_B R36, R36.H1 ;  /* 0x00000024ff24723e */ /* 0x000fe400030006ff */
[-C--:B------:R-:W-:Y:S01]  /*5ec0*/  F2FP.F16.E4M3.UNPACK_B R34, R37.reuse ;  /* 0x00000025ff22723e */ /* 0x080fe200020006ff */
[--C-:B------:R-:W-:Y:S01]  /*5ed0*/  HADD2.F32 R0, -RZ, R2.reuse.H0_H0 ;  /* 0x20000002ff007230 */ /* 0x100fe20000004100 */
[----:B------:R-:W-:Y:S01]  /*5ee0*/  F2FP.F16.E4M3.UNPACK_B R37, R37.H1 ;  /* 0x00000025ff25723e */ /* 0x000fe200030006ff */
[----:B------:R-:W-:Y:S01]  /*5ef0*/  HADD2.F32 R2, -RZ, R2.H1_H1 ;  /* 0x30000002ff027230 */ /* 0x000fe20000004100 */
[-C--:B------:R-:W-:Y:S01]  /*5f00*/  F2FP.F16.E4M3.UNPACK_B R41, R38.reuse ;  /* 0x00000026ff29723e */ /* 0x080fe200020006ff */
[----:B------:R-:W-:Y:S01]  /*5f10*/  HADD2.F32 R3, -RZ, R36.H0_H0 ;  /* 0x20000024ff037230 */ /* 0x000fe20000004100 */
[----:B------:R-:W-:Y:S01]  /*5f20*/  F2FP.F16.E4M3.UNPACK_B R40, R38.H1 ;  /* 0x00000026ff28723e */ /* 0x000fe200030006ff */
[----:B-1----:R-:W1:Y:S01]  /*5f30*/  LDTM.x16 R4, tmem[UR4] ;  /* 0x00000004000479ee */ /* 0x002e620008240000 */
[----:B------:R-:W-:Y:S01]  /*5f40*/  NOP ;  /* 0x0000000000007918 */ /* 0x000fe20000000000 */
[----:B------:R-:W-:Y:S01]  /*5f50*/  IADD3 R67, PT, PT, R67, 0xc0, RZ ;  /* 0x000000c043437810 */ /* 0x000fe20007ffe0ff */
[--C-:B------:R-:W-:Y:S01]  /*5f60*/  HADD2.F32 R21, -RZ, R34.reuse.H0_H0 ;  /* 0x20000022ff157230 */ /* 0x100fe20000004100 */
[-C--:B------:R-:W-:Y:S01]  /*5f70*/  F2FP.F16.E4M3.UNPACK_B R42, R39.reuse ;  /* 0x00000027ff2a723e */ /* 0x080fe200020006ff */
[----:B------:R-:W-:Y:S01]  /*5f80*/  HADD2.F32 R34, -RZ, R34.H1_H1 ;  /* 0x30000022ff227230 */ /* 0x000fe20000004100 */
[----:B------:R-:W-:Y:S01]  /*5f90*/  LOP3.LUT R67, R67, 0xfefffff8, RZ, 0xc0, !PT ;  /* 0xfefffff843437812 */ /* 0x000fe200078ec0ff */
[----:B------:R-:W-:Y:S01]  /*5fa0*/  HADD2.F32 R38, -RZ, R41.H1_H1 ;  /* 0x30000029ff267230 */ /* 0x000fe20000004100 */
[----:B------:R-:W-:Y:S01]  /*5fb0*/  F2FP.F16.E4M3.UNPACK_B R44, R39.H1 ;  /* 0x00000027ff2c723e */ /* 0x000fe200030006ff */
[----:B------:R-:W-:Y:S01]  /*5fc0*/  HADD2.F32 R20, -RZ, R36.H1_H1 ;  /* 0x30000024ff147230 */ /* 0x000fe20000004100 */
[----:B-1----:R1:W-:Y:S01]  /*5fd0*/  SYNCS.ARRIVE.TRANS64.RED.A1T0 RZ, [R67+URZ], RZ ;  /* 0x000000ff43ff79a7 */ /* 0x0023e200081004ff */
[--C-:B------:R-:W-:Y:S01]  /*5fe0*/  HADD2.F32 R35, -RZ, R37.reuse.H0_H0 ;  /* 0x20000025ff237230 */ /* 0x100fe20000004100 */
[----:B------:R-:W-:Y:S01]  /*5ff0*/  IADD3 R31, PT, PT, R31, 0x1, RZ ;  /* 0x000000011f1f7810 */ /* 0x000fe20007ffe0ff */
[----:B------:R-:W-:Y:S02]  /*6000*/  HADD2.F32 R36, -RZ, R37.H1_H1 ;  /* 0x30000025ff247230 */ /* 0x000fe40000004100 */
[----:B------:R-:W-:Y:S02]  /*6010*/  HADD2.F32 R37, -RZ, R41.H0_H0 ;  /* 0x20000029ff257230 */ /* 0x000fe40000004100 */
[--C-:B------:R-:W-:Y:S02]  /*6020*/  HADD2.F32 R41, -RZ, R42.reuse.H0_H0 ;  /* 0x2000002aff297230 */ /* 0x100fe40000004100 */
[----:B------:R-:W-:Y:S02]  /*6030*/  HADD2.F32 R42, -RZ, R42.H1_H1 ;  /* 0x3000002aff2a7230 */ /* 0x000fe40000004100 */
[--C-:B------:R-:W-:Y:S02]  /*6040*/  HADD2.F32 R39, -RZ, R40.reuse.H0_H0 ;  /* 0x20000028ff277230 */ /* 0x100fe40000004100 */
[----:B------:R-:W-:Y:S02]  /*6050*/  HADD2.F32 R40, -RZ, R40.H1_H1 ;  /* 0x30000028ff287230 */ /* 0x000fe40000004100 */
[C---:B----45:R-:W-:Y:S01]  /*6060*/  FMUL R4, R33.reuse, R4 ;  /* 0x0000000421047220 */ /* 0x070fe20000400000 */
[C---:B------:R-:W-:Y:S01]  /*6070*/  FMUL R5, R33.reuse, R5 ;  /* 0x0000000521057220 */ /* 0x040fe20000400000 */
[C---:B------:R-:W-:Y:S01]  /*6080*/  FMUL R8, R33.reuse, R8 ;  /* 0x0000000821087220 */ /* 0x040fe20000400000 */
[C---:B------:R-:W-:Y:S01]  /*6090*/  FMUL R9, R33.reuse, R9 ;  /* 0x0000000921097220 */ /* 0x040fe20000400000 */
[----:B------:R-:W-:Y:S01]  /*60a0*/  FFMA R4, R0, UR37, R4 ;  /* 0x0000002500047c23 */ /* 0x000fe20008000004 */
[----:B------:R-:W-:Y:S01]  /*60b0*/  FFMA R5, R2, UR37, R5 ;  /* 0x0000002502057c23 */ /* 0x000fe20008000005 */
[C---:B------:R-:W-:Y:S01]  /*60c0*/  FMUL R12, R33.reuse, R12 ;  /* 0x0000000c210c7220 */ /* 0x040fe20000400000 */
[C---:B------:R-:W-:Y:S01]  /*60d0*/  FMUL R13, R33.reuse, R13 ;  /* 0x0000000d210d7220 */ /* 0x040fe20000400000 */
[C---:B------:R-:W-:Y:S01]  /*60e0*/  FMUL R16, R33.reuse, R16 ;  /* 0x0000001021107220 */ /* 0x040fe20000400000 */
[C---:B------:R-:W-:Y:S01]  /*60f0*/  FMUL R17, R33.reuse, R17 ;  /* 0x0000001121117220 */ /* 0x040fe20000400000 */
[C---:B------:R-:W-:Y:S01]  /*6100*/  FMUL R6, R33.reuse, R6 ;  /* 0x0000000621067220 */ /* 0x040fe20000400000 */
[C---:B------:R-:W-:Y:S01]  /*6110*/  FMUL R7, R33.reuse, R7 ;  /* 0x0000000721077220 */ /* 0x040fe20000400000 */
[C---:B------:R-:W-:Y:S01]  /*6120*/  FMUL R10, R33.reuse, R10 ;  /* 0x0000000a210a7220 */ /* 0x040fe20000400000 */
[----:B------:R-:W-:Y:S01]  /*6130*/  FMUL R11, R33, R11 ;  /* 0x0000000b210b7220 */ /* 0x000fe20000400000 */
[----:B------:R-:W-:Y:S01]  /*6140*/  FFMA R6, R3, UR37, R6 ;  /* 0x0000002503067c23 */ /* 0x000fe20008000006 */
[----:B------:R-:W-:Y:S01]  /*6150*/  FFMA R7, R20, UR37, R7 ;  /* 0x0000002514077c23 */ /* 0x000fe20008000007 */
[----:B------:R-:W-:Y:S01]  /*6160*/  FFMA R8, R21, UR37, R8 ;  /* 0x0000002515087c23 */ /* 0x000fe20008000008 */
[----:B------:R-:W-:Y:S01]  /*6170*/  FFMA R9, R34, UR37, R9 ;  /* 0x0000002522097c23 */ /* 0x000fe20008000009 */
[----:B------:R-:W-:Y:S01]  /*6180*/  FFMA R10, R35, UR37, R10 ;  /* 0x00000025230a7c23 */ /* 0x000fe2000800000a */
[C---:B------:R-:W-:Y:S01]  /*6190*/  FMUL R14, R33.reuse, R14 ;  /* 0x0000000e210e7220 */ /* 0x040fe20000400000 */
[----:B------:R-:W-:Y:S01]  /*61a0*/  FFMA R11, R36, UR37, R11 ;  /* 0x00000025240b7c23 */ /* 0x000fe2000800000b */
[----:B------:R-:W-:Y:S01]  /*61b0*/  FMUL R15, R33, R15 ;  /* 0x0000000f210f7220 */ /* 0x000fe20000400000 */
[----:B------:R-:W-:Y:S01]  /*61c0*/  FFMA R12, R37, UR37, R12 ;  /* 0x00000025250c7c23 */ /* 0x000fe2000800000c */
[----:B------:R-:W-:Y:S01]  /*61d0*/  FFMA R13, R38, UR37, R13 ;  /* 0x00000025260d7c23 */ /* 0x000fe2000800000d */
[--C-:B------:R-:W-:Y:S02]  /*61e0*/  HADD2.F32 R43, -RZ, R44.reuse.H0_H0 ;  /* 0x2000002cff2b7230 */ /* 0x100fe40000004100 */
[----:B------:R-:W-:Y:S01]  /*61f0*/  FFMA R14, R39, UR37, R14 ;  /* 0x00000025270e7c23 */ /* 0x000fe2000800000e */
[----:B------:R-:W-:Y:S02]  /*6200*/  HADD2.F32 R44, -RZ, R44.H1_H1 ;  /* 0x3000002cff2c7230 */ /* 0x000fe40000004100 */
[C---:B------:R-:W-:Y:S01]  /*6210*/  FMUL R18, R33.reuse, R18 ;  /* 0x0000001221127220 */ /* 0x040fe20000400000 */
[----:B------:R-:W-:Y:S01]  /*6220*/  FFMA R15, R40, UR37, R15 ;  /* 0x00000025280f7c23 */ /* 0x000fe2000800000f */
[----:B------:R-:W-:Y:S01]  /*6230*/  FMUL R19, R33, R19 ;  /* 0x0000001321137220 */ /* 0x000fe20000400000 */
[----:B------:R-:W-:Y:S01]  /*6240*/  FFMA R16, R41, UR37, R16 ;  /* 0x0000002529107c23 */ /* 0x000fe20008000010 */
[----:B------:R-:W-:Y:S01]  /*6250*/  FFMA R17, R42, UR37, R17 ;  /* 0x000000252a117c23 */ /* 0x000fe20008000011 */
[----:B------:R-:W-:Y:S01]  /*6260*/  FFMA R18, R43, UR37, R18 ;  /* 0x000000252b127c23 */ /* 0x000fe20008000012 */
[----:B------:R-:W-:Y:S01]  /*6270*/  F2FP.SATFINITE.E4M3.F32.PACK_AB_MERGE_C R6, R7, R6, RZ ;  /* 0x000000060706723e */ /* 0x000fe200048070ff */
[----:B------:R-:W-:Y:S03]  /*6280*/  FFMA R19, R44, UR37, R19 ;  /* 0x000000252c137c23 */ /* 0x000fe60008000013 */
[----:B------:R-:W-:Y:S02]  /*6290*/  F2FP.SATFINITE.E4M3.F32.PACK_AB_MERGE_C R4, R5, R4, R6 ;  /* 0x000000040504723e */ /* 0x000fe40004807006 */
[----:B------:R-:W-:Y:S02]  /*62a0*/  F2FP.SATFINITE.E4M3.F32.PACK_AB_MERGE_C R5, R11, R10, RZ ;  /* 0x0000000a0b05723e */ /* 0x000fe400048070ff */
[----:B------:R-:W-:Y:S02]  /*62b0*/  F2FP.SATFINITE.E4M3.F32.PACK_AB_MERGE_C R6, R15, R14, RZ ;  /* 0x0000000e0f06723e */ /* 0x000fe400048070ff */
[----:B------:R-:W-:Y:S02]  /*62c0*/  F2FP.SATFINITE.E4M3.F32.PACK_AB_MERGE_C R7, R19, R18, RZ ;  /* 0x000000121307723e */ /* 0x000fe400048070ff */
[----:B------:R-:W-:Y:S02]  /*62d0*/  F2FP.SATFINITE.E4M3.F32.PACK_AB_MERGE_C R5, R9, R8, R5 ;  /* 0x000000080905723e */ /* 0x000fe40004807005 */
[----:B------:R-:W-:Y:S02]  /*62e0*/  F2FP.SATFINITE.E4M3.F32.PACK_AB_MERGE_C R6, R13, R12, R6 ;  /* 0x0000000c0d06723e */ /* 0x000fe40004807006 */
[----:B------:R-:W-:Y:S05]  /*62f0*/  F2FP.SATFINITE.E4M3.F32.PACK_AB_MERGE_C R7, R17, R16, R7 ;  /* 0x000000101107723e */ /* 0x000fea0004807007 */
[----:B------:R1:W-:Y:S01]  /*6300*/  STS.128 [R64+0x980], R4 ;  /* 0x0009800440007388 */ /* 0x0003e20000000c00 */
[----:B------:R-:W-:Y:S01]  /*6310*/  @!PT LDS RZ, [RZ] ;  /* 0x00000000fffff984 */ /* 0x000fe20000000800 */
[----:B------:R-:W-:Y:S01]  /*6320*/  @!PT LDS RZ, [RZ] ;  /* 0x00000000fffff984 */ /* 0x000fe20000000800 */
[----:B------:R-:W-:Y:S01]  /*6330*/  @!PT LDS RZ, [RZ] ;  /* 0x00000000fffff984 */ /* 0x000fe20000000800 */
[----:B------:R-:W-:Y:S01]  /*6340*/  @!PT LDS RZ, [RZ] ;  /* 0x00000000fffff984 */ /* 0x000fe20000000800 */
[----:B------:R2:W-:Y:S07]  /*6350*/  MEMBAR.ALL.CTA ;  /* 0x0000000000007992 */ /* 0x0005ee0000008000 */
[----:B--2---:R-:W2:Y:S02]  /*6360*/  FENCE.VIEW.ASYNC.S ;  /* 0x00000000000073c6 */ /* 0x004ea40000000000 */
[----:B--2---:R-:W-:Y:S06]  /*6370*/  BAR.SYNC.DEFER_BLOCKING 0x1, 0x80 ;  /* 0x0042000000007b1d */ /* 0x004fec0000010000 */
[----:B------:R-:W-:Y:S05]  /*6380*/  @P0 BRA `(.L_x_108) ;  /* 0x00000000002c0947 */ /* 0x000fea0003800000 */
[----:B------:R-:W-:Y:S01]  /*6390*/  R2UR UR9, R54 ;  /* 0x00000000360972ca */ /* 0x000fe200000e0000 */
[----:B------:R-:W-:Y:S01]  /*63a0*/  UIADD3 UR10, UP0, UPT, UR48, 0x680, URZ ;  /* 0x00000680300a7890 */ /* 0x000fe2000ff1e0ff */
[----:B------:R-:W-:Y:S01]  /*63b0*/  R2UR UR8, R53 ;  /* 0x00000000350872ca */ /* 0x000fe200000e0000 */
[----:B------:R-:W-:Y:S02]  /*63c0*/  UIADD3 UR4, UPT, UPT, UR43, 0x980, URZ ;  /* 0x000009802b047890 */ /* 0x000fe4000fffe0ff */
[----:B------:R-:W-:Y:S01]  /*63d0*/  UIADD3.X UR11, UPT, UPT, URZ, UR49, URZ, UP0, !UPT ;  /* 0x00000031ff0b7290 */ /* 0x000fe200087fe4ff */
[----:B------:R-:W-:Y:S07]  /*63e0*/  UMOV UR7, UR36 ;  /* 0x0000002400077c82 */ /* 0x000fee0008000000 */
[----:B------:R-:W-:Y:S02]  /*63f0*/  USHF.L.U32 UR5, UR9, 0x4, URZ ;  /* 0x0000000409057899 */ /* 0x000fe400080006ff */
[----:B------:R-:W-:Y:S09]  /*6400*/  USHF.L.U32 UR6, UR8, 0x7, URZ ;  /* 0x0000000708067899 */ /* 0x000ff200080006ff */
[----:B------:R2:W-:Y:S01]  /*6410*/  UTMASTG.3D [UR4], [UR10] ;  /* 0x000000040a0073b5 */ /* 0x0005e20008010000 */
[----:B------:R0:W-:Y:S01]  /*6420*/  UTMACMDFLUSH ;  /* 0x00000000000079b7 */ /* 0x0001e20000000000 */
[----:B--2---:R-:W-:Y:S04]  /*6430*/  DEPBAR.LE SB0, 0x0 ;  /* 0x000080000000791a */ /* 0x004fe80000000000 */
.L_x_108:
[----:B------:R-:W-:Y:S05]  /*6440*/  BSYNC.RECONVERGENT B0 ;  /* 0x0000000000007941 */ /* 0x000fea0003800200 */
.L_x_107:
[----:B------:R-:W-:Y:S01]  /*6450*/  BAR.SYNC.DEFER_BLOCKING 0x1, 0x80 ;  /* 0x0042000000007b1d */ /* 0x000fe20000010000 */
[----:B------:R-:W-:Y:S01]  /*6460*/  ISETP.NE.AND P2, PT, R66, RZ, PT ;  /* 0x000000ff4200720c */ /* 0x000fe20003f45270 */
[----:B------:R-:W-:Y:S01]  /*6470*/  IMAD.IADD R54, R29, 0x1, R45 ;  /* 0x000000011d367824 */ /* 0x000fe200078e022d */
[----:B------:R-:W-:Y:S01]  /*6480*/  ISETP.NE.AND P0, PT, R68, 0x2, PT ;  /* 0x000000024400780c */ /* 0x000fe20003f05270 */
[----:B------:R-:W-:Y:S01]  /*6490*/  IMAD.IADD R53, R30, 0x1, R52 ;  /* 0x000000011e357824 */ /* 0x000fe200078e0234 */
[----:B------:R-:W-:Y:S02]  /*64a0*/  ISETP.NE.AND P1, PT, R31, 0x4, PT ;  /* 0x000000041f00780c */ /* 0x000fe40003f25270 */
[----:B------:R-:W-:Y:S02]  /*64b0*/  SEL R2, RZ, 0x1, P0 ;  /* 0x00000001ff027807 */ /* 0x000fe40000000000 */
[----:B------:R-:W-:Y:S02]  /*64c0*/  SEL R0, RZ, 0x1, P1 ;  /* 0x00000001ff007807 */ /* 0x000fe40000800000 */
[----:B------:R-:W-:Y:S02]  /*64d0*/  LOP3.LUT R62, R62, R2, RZ, 0x3c, !PT ;  /* 0x000000023e3e7212 */ /* 0x000fe400078e3cff */
[----:B------:R-:W-:Y:S02]  /*64e0*/  LOP3.LUT R63, R63, R0, RZ, 0x3c, !PT ;  /* 0x000000003f3f7212 */ /* 0x000fe400078e3cff */
[----:B------:R-:W-:Y:S02]  /*64f0*/  @P2 R2UR UR36, R60 ;  /* 0x000000003c2422ca */ /* 0x000fe400000e0000 */
[----:B------:R-:W-:Y:S02]  /*6500*/  SEL R68, R68, RZ, P0 ;  /* 0x000000ff44447207 */ /* 0x000fe40000000000 */
[----:B------:R-:W-:Y:S01]  /*6510*/  SEL R31, R31, RZ, P1 ;  /* 0x000000ff1f1f7207 */ /* 0x000fe20000800000 */
[----:B------:R-:W-:Y:S10]  /*6520*/  @P2 BRA `(.L_x_109) ;  /* 0xffffffec00482947 */ /* 0x000ff4000383ffff */
[----:B------:R-:W-:Y:S05]  /*6530*/  EXIT ;  /* 0x000000000000794d */ /* 0x000fea0003800000 */
.L_x_24:
[----:B--2---:R2:W4:Y:S02]  /*6540*/  SYNCS.PHASECHK.TRANS64.TRYWAIT P0, [R2+URZ+0xf0], R3 ;  /* 0x0000f003020075a7 */ /* 0x00452400080011ff */
[----:B----4-:R-:W-:Y:S05]  /*6550*/  @!P0 NANOSLEEP.SYNCS 0x989680 ;  /* 0x009896800000895d */ /* 0x010fea0003900000 */
[----:B------:R-:W4:Y:S02]  /*6560*/  @!P0 SYNCS.PHASECHK.TRANS64 P0, [R2+URZ+0xf0], R3 ;  /* 0x0000f003020085a7 */ /* 0x000f2400080010ff */
[----:B----4-:R-:W-:Y:S05]  /*6570*/  @!P0 BRA `(.L_x_24) ;  /* 0xfffffffc00f08947 */ /* 0x010fea000383ffff */
[----:B------:R-:W-:Y:S05]  /*6580*/  BRA `(.L_x_110) ;  /* 0xffffffb000947947 */ /* 0x000fea000383ffff */
.L_x_27:
[----:B------:R-:W-:-:S07]  /*6590*/  MOV R2, UR33 ;  /* 0x0000002100027c02 */ /* 0x000fce0008000f00 */
.L_x_111:
[----:B-1----:R1:W2:Y:S02]  /*65a0*/  SYNCS.PHASECHK.TRANS64.TRYWAIT P0, [R2+URZ+0x30], R4 ;  /* 0x00003004020075a7 */ /* 0x0022a400080011ff */
[----:B--2---:R-:W-:Y:S05]  /*65b0*/  @!P0 NANOSLEEP.SYNCS 0x989680 ;  /* 0x009896800000895d */ /* 0x004fea0003900000 */
[----:B------:R-:W2:Y:S02]  /*65c0*/  @!P0 SYNCS.PHASECHK.TRANS64 P0, [R2+URZ+0x30], R4 ;  /* 0x00003004020085a7 */ /* 0x000ea400080010ff */
[----:B--2---:R-:W-:Y:S05]  /*65d0*/  @!P0 BRA `(.L_x_111) ;  /* 0xfffffffc00f08947 */ /* 0x004fea000383ffff */
[----:B------:R-:W-:Y:S05]  /*65e0*/  BRA `(.L_x_26) ;  /* 0xffffffb000fc7947 */ /* 0x000fea000383ffff */
.L_x_34:
[----:B-1----:R-:W-:-:S07]  /*65f0*/  MOV R2, UR33 ;  /* 0x0000002100027c02 */ /* 0x002fce0008000f00 */
.L_x_112:
[----:B-1----:R1:W2:Y:S02]  /*6600*/  SYNCS.PHASECHK.TRANS64.TRYWAIT P0, [R2+URZ+0x30], R4 ;  /* 0x00003004020075a7 */ /* 0x0022a400080011ff */
[----:B--2---:R-:W-:Y:S05]  /*6610*/  @!P0 NANOSLEEP.SYNCS 0x989680 ;  /* 0x009896800000895d */ /* 0x004fea0003900000 */
[----:B------:R-:W2:Y:S02]  /*6620*/  @!P0 SYNCS.PHASECHK.TRANS64 P0, [R2+URZ+0x30], R4 ;  /* 0x00003004020085a7 */ /* 0x000ea400080010ff */
[----:B--2---:R-:W-:Y:S05]  /*6630*/  @!P0 BRA `(.L_x_112) ;  /* 0xfffffffc00f08947 */ /* 0x004fea000383ffff */
[----:B------:R-:W-:Y:S05]  /*6640*/  BRA `(.L_x_33) ;  /* 0xffffffb400e87947 */ /* 0x000fea000383ffff */
.L_x_39:
[----:B-1----:R1:W2:Y:S02]  /*6650*/  SYNCS.PHASECHK.TRANS64.TRYWAIT P0, [R2+URZ+0x80], R3 ;  /* 0x00008003020075a7 */ /* 0x0022a400080011ff */
[----:B--2---:R-:W-:Y:S05]  /*6660*/  @!P0 NANOSLEEP.SYNCS 0x989680 ;  /* 0x009896800000895d */ /* 0x004fea0003900000 */
[----:B------:R-:W2:Y:S02]  /*6670*/  @!P0 SYNCS.PHASECHK.TRANS64 P0, [R2+URZ+0x80], R3 ;  /* 0x00008003020085a7 */ /* 0x000ea400080010ff */
[----:B--2---:R-:W-:Y:S05]  /*6680*/  @!P0 BRA `(.L_x_39) ;  /* 0xfffffffc00f08947 */ /* 0x004fea000383ffff */
[----:B------:R-:W-:Y:S05]  /*6690*/  BRA `(.L_x_113) ;  /* 0xffffffb800b47947 */ /* 0x000fea000383ffff */
.L_x_43:
[----:B---3--:R-:W-:-:S07]  /*66a0*/  MOV R0, UR5 ;  /* 0x0000000500007c02 */ /* 0x008fce0008000f00 */
.L_x_114:
[----:B-1----:R1:W2:Y:S02]  /*66b0*/  SYNCS.PHASECHK.TRANS64.TRYWAIT P0, [R0+URZ], R2 ;  /* 0x00000002000075a7 */ /* 0x0022a400080011ff */
[----:B--2---:R-:W-:Y:S05]  /*66c0*/  @!P0 NANOSLEEP.SYNCS 0x989680 ;  /* 0x009896800000895d */ /* 0x004fea0003900000 */
[----:B------:R-:W2:Y:S02]  /*66d0*/  @!P0 SYNCS.PHASECHK.TRANS64 P0, [R0+URZ], R2 ;  /* 0x00000002000085a7 */ /* 0x000ea400080010ff */
[----:B--2---:R-:W-:Y:S05]  /*66e0*/  @!P0 BRA `(.L_x_114) ;  /* 0xfffffffc00f08947 */ /* 0x004fea000383ffff */
[----:B------:R-:W-:Y:S05]  /*66f0*/  BRA `(.L_x_115) ;  /* 0xffffffc000247947 */ /* 0x000fea000383ffff */
.L_x_44:
[----:B---3--:R-:W-:-:S07]  /*6700*/  MOV R0, UR5 ;  /* 0x0000000500007c02 */ /* 0x008fce0008000f00 */
.L_x_116:
[----:B-1----:R1:W2:Y:S02]  /*6710*/  SYNCS.PHASECHK.TRANS64.TRYWAIT P0, [R0+URZ], R3 ;  /* 0x00000003000075a7 */ /* 0x0022a400080011ff */
[----:B--2---:R-:W-:Y:S05]  /*6720*/  @!P0 NANOSLEEP.SYNCS 0x989680 ;  /* 0x009896800000895d */ /* 0x004fea0003900000 */
[----:B------:R-:W2:Y:S02]  /*6730*/  @!P0 SYNCS.PHASECHK.TRANS64 P0, [R0+URZ], R3 ;  /* 0x00000003000085a7 */ /* 0x000ea400080010ff */
[----:B--2---:R-:W-:Y:S05]  /*6740*/  @!P0 BRA `(.L_x_116) ;  /* 0xfffffffc00f08947 */ /* 0x004fea000383ffff */
[----:B------:R-:W-:Y:S05]  /*6750*/  BRA `(.L_x_117) ;  /* 0xffffffc000307947 */ /* 0x000fea000383ffff */
.L_x_45:
[----:B---3--:R-:W-:-:S07]  /*6760*/  MOV R0, UR5 ;  /* 0x0000000500007c02 */ /* 0x008fce0008000f00 */
.L_x_118:
[----:B-1----:R1:W2:Y:S02]  /*6770*/  SYNCS.PHASECHK.TRANS64.TRYWAIT P0, [R0+URZ], R3 ;  /* 0x00000003000075a7 */ /* 0x0022a400080011ff */
[----:B--2---:R-:W-:Y:S05]  /*6780*/  @!P0 NANOSLEEP.SYNCS 0x989680 ;  /* 0x009896800000895d */ /* 0x004fea0003900000 */
[----:B------:R-:W2:Y:S02]  /*6790*/  @!P0 SYNCS.PHASECHK.TRANS64 P0, [R0+URZ], R3 ;  /* 0x00000003000085a7 */ /* 0x000ea400080010ff */
[----:B--2---:R-:W-:Y:S05]  /*67a0*/  @!P0 BRA `(.L_x_118) ;  /* 0xfffffffc00f08947 */ /* 0x004fea000383ffff */
[----:B------:R-:W-:Y:S05]  /*67b0*/  BRA `(.L_x_119) ;  /* 0xffffffc0003c7947 */ /* 0x000fea000383ffff */
.L_x_46:
[----:B---3--:R-:W-:-:S07]  /*67c0*/  MOV R0, UR5 ;  /* 0x0000000500007c02 */ /* 0x008fce0008000f00 */
.L_x_120:
[----:B-1----:R1:W2:Y:S02]  /*67d0*/  SYNCS.PHASECHK.TRANS64.TRYWAIT P0, [R0+URZ], R3 ;  /* 0x00000003000075a7 */ /* 0x0022a400080011ff */
[----:B--2---:R-:W-:Y:S05]  /*67e0*/  @!P0 NANOSLEEP.SYNCS 0x989680 ;  /* 0x009896800000895d */ /* 0x004fea0003900000 */
[----:B------:R-:W2:Y:S02]  /*67f0*/  @!P0 SYNCS.PHASECHK.TRANS64 P0, [R0+URZ], R3 ;  /* 0x00000003000085a7 */ /* 0x000ea400080010ff */
[----:B--2---:R-:W-:Y:S05]  /*6800*/  @!P0 BRA `(.L_x_120) ;  /* 0xfffffffc00f08947 */ /* 0x004fea000383ffff */
[----:B------:R-:W-:Y:S05]  /*6810*/  BRA `(.L_x_121) ;  /* 0xffffffc000487947 */ /* 0x000fea000383ffff */
.L_x_47:
[----:B---3--:R-:W-:-:S07]  /*6820*/  MOV R0, UR5 ;  /* 0x0000000500007c02 */ /* 0x008fce0008000f00 */
.L_x_122:
[----:B-1----:R1:W2:Y:S02]  /*6830*/  SYNCS.PHASECHK.TRANS64.TRYWAIT P0, [R0+URZ], R3 ;  /* 0x00000003000075a7 */ /* 0x0022a400080011ff */
[----:B--2---:R-:W-:Y:S05]  /*6840*/  @!P0 NANOSLEEP.SYNCS 0x989680 ;  /* 0x009896800000895d */ /* 0x004fea0003900000 */
[----:B------:R-:W2:Y:S02]  /*6850*/  @!P0 SYNCS.PHASECHK.TRANS64 P0, [R0+URZ], R3 ;  /* 0x00000003000085a7 */ /* 0x000ea400080010ff */
[----:B--2---:R-:W-:Y:S05]  /*6860*/  @!P0 BRA `(.L_x_122) ;  /* 0xfffffffc00f08947 */ /* 0x004fea000383ffff */
[----:B------:R-:W-:Y:S05]  /*6870*/  BRA `(.L_x_123) ;  /* 0xffffffc000547947 */ /* 0x000fea000383ffff */
.L_x_50:
[----:B-1----:R1:W2:Y:S02]  /*6880*/  SYNCS.PHASECHK.TRANS64.TRYWAIT P0, [R0+URZ+0xe0], R4 ;  /* 0x0000e004000075a7 */ /* 0x0022a400080011ff */
[----:B--2---:R-:W-:Y:S05]  /*6890*/  @!P0 NANOSLEEP.SYNCS 0x989680 ;  /* 0x009896800000895d */ /* 0x004fea0003900000 */
[----:B------:R-:W2:Y:S02]  /*68a0*/  @!P0 SYNCS.PHASECHK.TRANS64 P0, [R0+URZ+0xe0], R4 ;  /* 0x0000e004000085a7 */ /* 0x000ea400080010ff */
[----:B--2---:R-:W-:Y:S05]  /*68b0*/  @!P0 BRA `(.L_x_50) ;  /* 0xfffffffc00f08947 */ /* 0x004fea000383ffff */
[----:B------:R-:W-:Y:S05]  /*68c0*/  BRA `(.L_x_124) ;  /* 0xffffffc000b07947 */ /* 0x000fea000383ffff */
.L_x_51:
[----:B------:R-:W-:-:S07]  /*68d0*/  MOV R0, UR5 ;  /* 0x0000000500007c02 */ /* 0x000fce0008000f00 */
.L_x_125:
[----:B-1----:R1:W2:Y:S02]  /*68e0*/  SYNCS.PHASECHK.TRANS64.TRYWAIT P0, [R0+URZ+0x90], R5 ;  /* 0x00009005000075a7 */ /* 0x0022a400080011ff */
[----:B--2---:R-:W-:Y:S05]  /*68f0*/  @!P0 NANOSLEEP.SYNCS 0x989680 ;  /* 0x009896800000895d */ /* 0x004fea0003900000 */
[----:B------:R-:W2:Y:S02]  /*6900*/  @!P0 SYNCS.PHASECHK.TRANS64 P0, [R0+URZ+0x90], R5 ;  /* 0x00009005000085a7 */ /* 0x000ea400080010ff */
[----:B--2---:R-:W-:Y:S05]  /*6910*/  @!P0 BRA `(.L_x_125) ;  /* 0xfffffffc00f08947 */ /* 0x004fea000383ffff */
[----:B------:R-:W-:Y:S05]  /*6920*/  BRA `(.L_x_126) ;  /* 0xffffffc000c07947 */ /* 0x000fea000383ffff */
.L_x_52:
[----:B-1----:R1:W2:Y:S02]  /*6930*/  SYNCS.PHASECHK.TRANS64.TRYWAIT P1, [R0+URZ+0x80], R4 ;  /* 0x00008004000075a7 */ /* 0x0022a400080211ff */
[----:B--2---:R-:W-:Y:S05]  /*6940*/  @!P1 NANOSLEEP.SYNCS 0x989680 ;  /* 0x009896800000995d */ /* 0x004fea0003900000 */
[----:B------:R-:W2:Y:S02]  /*6950*/  @!P1 SYNCS.PHASECHK.TRANS64 P1, [R0+URZ+0x80], R4 ;  /* 0x00008004000095a7 */ /* 0x000ea400080210ff */
[----:B--2---:R-:W-:Y:S05]  /*6960*/  @!P1 BRA `(.L_x_52) ;  /* 0xfffffffc00f09947 */ /* 0x004fea000383ffff */
[----:B------:R-:W-:Y:S05]  /*6970*/  BRA `(.L_x_127) ;  /* 0xffffffc000f07947 */ /* 0x000fea000383ffff */
.L_x_55:
[----:B------:R-:W-:-:S07]  /*6980*/  MOV R0, UR5 ;  /* 0x0000000500007c02 */ /* 0x000fce0008000f00 */
.L_x_128:
[----:B-1----:R1:W2:Y:S02]  /*6990*/  SYNCS.PHASECHK.TRANS64.TRYWAIT P0, [R0+URZ+0x90], R2 ;  /* 0x00009002000075a7 */ /* 0x0022a400080011ff */
[----:B--2---:R-:W-:Y:S05]  /*69a0*/  @!P0 NANOSLEEP.SYNCS 0x989680 ;  /* 0x009896800000895d */ /* 0x004fea0003900000 */
[----:B------:R-:W2:Y:S02]  /*69b0*/  @!P0 SYNCS.PHASECHK.TRANS64 P0, [R0+URZ+0x90], R2 ;  /* 0x00009002000085a7 */ /* 0x000ea400080010ff */
[----:B--2---:R-:W-:Y:S05]  /*69c0*/  @!P0 BRA `(.L_x_128) ;  /* 0xfffffffc00f08947 */ /* 0x004fea000383ffff */
[----:B------:R-:W-:Y:S05]  /*69d0*/  BRA `(.L_x_54) ;  /* 0xffffffc400447947 */ /* 0x000fea000383ffff */
.L_x_64:
[----:B-1----:R-:W-:-:S04]  /*69e0*/  MOV R4, UR6 ;  /* 0x0000000600047c02 */ /* 0x002fc80008000f00 */
[----:B------:R1:W2:Y:S03]  /*69f0*/  SYNCS.PHASECHK.TRANS64.TRYWAIT P0, [R4+URZ+0x8], R5 ;  /* 0x00000805040075a7 */ /* 0x0002a600080011ff */
[----:B--2---:R-:W-:Y:S05]  /*6a00*/  @!P0 NANOSLEEP.SYNCS 0x989680 ;  /* 0x009896800000895d */ /* 0x004fea0003900000 */
[----:B------:R-:W2:Y:S02]  /*6a10*/  @!P0 SYNCS.PHASECHK.TRANS64 P0, [R4+URZ+0x8], R5 ;  /* 0x00000805040085a7 */ /* 0x000ea400080010ff */
[----:B--2---:R-:W-:Y:S05]  /*6a20*/  @!P0 BRA `(.L_x_64) ;  /* 0xfffffffc00ec8947 */ /* 0x004fea000383ffff */
[----:B------:R-:W-:Y:S05]  /*6a30*/  BRA `(.L_x_63) ;  /* 0xffffffc400f87947 */ /* 0x000fea000383ffff */
.L_x_66:
[----:B------:R-:W-:Y:S01]  /*6a40*/  BSSY B0, `(.L_x_129) ;  /* 0x0000006000007945 */ /* 0x000fe20003800000 */
[----:B------:R-:W-:-:S07]  /*6a50*/  MOV R15, 0xffffffff ;  /* 0xffffffff000f7802 */ /* 0x000fce0000000f00 */
[----:B-1---5:R-:W-:Y:S05]  /*6a60*/  WARPSYNC.COLLECTIVE R15, `(.L_x_130) ;  /* 0x000000000f0c7348 */ /* 0x022fea0003c00000 */
[----:B------:R-:W-:Y:S02]  /*6a70*/  ELECT P6, UR79, PT ;  /* 0x00000000004f782f */ /* 0x000fe400038c0000 */
[----:B------:R-:W-:Y:S01]  /*6a80*/  MOV R14, UR79 ;  /* 0x0000004f000e7c02 */ /* 0x000fe20008000f00 */
[----:B-1---5:R-:W-:Y:S10]  /*6a90*/  ENDCOLLECTIVE ;  /* 0x000000000000791b */ /* 0x022ff40003800000 */
.L_x_130:
[----:B------:R-:W-:Y:S05]  /*6aa0*/  BSYNC B0 ;  /* 0x0000000000007941 */ /* 0x000fea0003800000 */
.L_x_129:
[----:B------:R-:W-:Y:S05]  /*6ab0*/  BRA `(.L_x_131) ;  /* 0xffffffc800287947 */ /* 0x000fea000383ffff */
.L_x_68:
[----:B-1----:R-:W-:-:S04]  /*6ac0*/  MOV R2, UR6 ;  /* 0x0000000600027c02 */ /* 0x002fc80008000f00 */
[----:B------:R1:W2:Y:S03]  /*6ad0*/  SYNCS.PHASECHK.TRANS64.TRYWAIT P0, [R2+URZ+0x8], R3 ;  /* 0x00000803020075a7 */ /* 0x0002a600080011ff */
[----:B--2---:R-:W-:Y:S05]  /*6ae0*/  @!P0 NANOSLEEP.SYNCS 0x989680 ;  /* 0x009896800000895d */ /* 0x004fea0003900000 */
[----:B------:R-:W2:Y:S02]  /*6af0*/  @!P0 SYNCS.PHASECHK.TRANS64 P0, [R2+URZ+0x8], R3 ;  /* 0x00000803020085a7 */ /* 0x000ea400080010ff */
[----:B--2---:R-:W-:Y:S05]  /*6b00*/  @!P0 BRA `(.L_x_68) ;  /* 0xfffffffc00ec8947 */ /* 0x004fea000383ffff */
[----:B------:R-:W-:Y:S05]  /*6b10*/  BRA `(.L_x_67) ;  /* 0xffffffc8002c7947 */ /* 0x000fea000383ffff */
.L_x_69:
[----:B-1----:R1:W2:Y:S02]  /*6b20*/  SYNCS.PHASECHK.TRANS64.TRYWAIT P0, [R0+URZ+0x80], R4 ;  /* 0x00008004000075a7 */ /* 0x0022a400080011ff */
[----:B--2---:R-:W-:Y:S05]  /*6b30*/  @!P0 NANOSLEEP.SYNCS 0x989680 ;  /* 0x009896800000895d */ /* 0x004fea0003900000 */
[----:B------:R-:W2:Y:S02]  /*6b40*/  @!P0 SYNCS.PHASECHK.TRANS64 P0, [R0+URZ+0x80], R4 ;  /* 0x00008004000085a7 */ /* 0x000ea400080010ff */
[----:B--2---:R-:W-:Y:S05]  /*6b50*/  @!P0 BRA `(.L_x_69) ;  /* 0xfffffffc00f08947 */ /* 0x004fea000383ffff */
[----:B------:R-:W-:Y:S05]  /*6b60*/  BRA `(.L_x_132) ;  /* 0xffffffcc00387947 */ /* 0x000fea000383ffff */
.L_x_71:
[----:B------:R-:W-:-:S07]  /*6b70*/  MOV R0, UR8 ;  /* 0x0000000800007c02 */ /* 0x000fce0008000f00 */
.L_x_133:
[----:B-1----:R1:W2:Y:S02]  /*6b80*/  SYNCS.PHASECHK.TRANS64.TRYWAIT P0, [R0+URZ+0xc0], R4 ;  /* 0x0000c004000075a7 */ /* 0x0022a400080011ff */
[----:B--2---:R-:W-:Y:S05]  /*6b90*/  @!P0 NANOSLEEP.SYNCS 0x989680 ;  /* 0x009896800000895d */ /* 0x004fea0003900000 */
[----:B------:R-:W2:Y:S02]  /*6ba0*/  @!P0 SYNCS.PHASECHK.TRANS64 P0, [R0+URZ+0xc0], R4 ;  /* 0x0000c004000085a7 */ /* 0x000ea400080010ff */
[----:B--2---:R-:W-:Y:S05]  /*6bb0*/  @!P0 BRA `(.L_x_133) ;  /* 0xfffffffc00f08947 */ /* 0x004fea000383ffff */
[----:B------:R-:W-:Y:S05]  /*6bc0*/  BRA `(.L_x_134) ;  /* 0xffffffcc00847947 */ /* 0x000fea000383ffff */
.L_x_74:
[----:B------:R-:W-:Y:S07]  /*6bd0*/  MOV R0, UR14 ;  /* 0x0000000e00007c02 */ /* 0x000fee0008000f00 */
.L_x_135:
[----:B-1----:R1:W2:Y:S02]  /*6be0*/  SYNCS.PHASECHK.TRANS64.TRYWAIT P0, [R0+URZ], R4 ;  /* 0x00000004000075a7 */ /* 0x0022a400080011ff */
[----:B--2---:R-:W-:Y:S05]  /*6bf0*/  @!P0 NANOSLEEP.SYNCS 0x989680 ;  /* 0x009896800000895d */ /* 0x004fea0003900000 */
[----:B------:R-:W2:Y:S02]  /*6c00*/  @!P0 SYNCS.PHASECHK.TRANS64 P0, [R0+URZ], R4 ;  /* 0x00000004000085a7 */ /* 0x000ea400080010ff */
[----:B--2---:R-:W-:Y:S05]  /*6c10*/  @!P0 BRA `(.L_x_135) ;  /* 0xfffffffc00f08947 */ /* 0x004fea000383ffff */
[----:B------:R-:W-:Y:S05]  /*6c20*/  BRA `(.L_x_73) ;  /* 0xffffffcc00987947 */ /* 0x000fea000383ffff */
.L_x_78:
[----:B-1----:R-:W-:-:S07]  /*6c30*/  MOV R0, UR8 ;  /* 0x0000000800007c02 */ /* 0x002fce0008000f00 */
.L_x_136:
[----:B-1----:R1:W2:Y:S02]  /*6c40*/  SYNCS.PHASECHK.TRANS64.TRYWAIT P0, [R0+URZ], R2 ;  /* 0x00000002000075a7 */ /* 0x0022a400080011ff */
[----:B--2---:R-:W-:Y:S05]  /*6c50*/  @!P0 NANOSLEEP.SYNCS 0x989680 ;  /* 0x009896800000895d */ /* 0x004fea0003900000 */
[----:B------:R-:W2:Y:S02]  /*6c60*/  @!P0 SYNCS.PHASECHK.TRANS64 P0, [R0+URZ], R2 ;  /* 0x00000002000085a7 */ /* 0x000ea400080010ff */
[----:B--2---:R-:W-:Y:S05]  /*6c70*/  @!P0 BRA `(.L_x_136) ;  /* 0xfffffffc00f08947 */ /* 0x004fea000383ffff */
[----:B------:R-:W-:Y:S05]  /*6c80*/  BRA `(.L_x_137) ;  /* 0xffffffd000dc7947 */ /* 0x000fea000383ffff */
.L_x_79:
[----:B------:R-:W-:-:S07]  /*6c90*/  MOV R0, UR8 ;  /* 0x0000000800007c02 */ /* 0x000fce0008000f00 */
.L_x_138:
[----:B-1----:R1:W2:Y:S02]  /*6ca0*/  SYNCS.PHASECHK.TRANS64.TRYWAIT P0, [R0+URZ], R3 ;  /* 0x00000003000075a7 */ /* 0x0022a400080011ff */
[----:B--2---:R-:W-:Y:S05]  /*6cb0*/  @!P0 NANOSLEEP.SYNCS 0x989680 ;  /* 0x009896800000895d */ /* 0x004fea0003900000 */
[----:B------:R-:W2:Y:S02]  /*6cc0*/  @!P0 SYNCS.PHASECHK.TRANS64 P0, [R0+URZ], R3 ;  /* 0x00000003000085a7 */ /* 0x000ea400080010ff */
[----:B--2---:R-:W-:Y:S05]  /*6cd0*/  @!P0 BRA `(.L_x_138) ;  /* 0xfffffffc00f08947 */ /* 0x004fea000383ffff */
[----:B------:R-:W-:Y:S05]  /*6ce0*/  BRA `(.L_x_139) ;  /* 0xffffffd000e87947 */ /* 0x000fea000383ffff */
.L_x_80:
[----:B------:R-:W-:-:S07]  /*6cf0*/  MOV R0, UR8 ;  /* 0x0000000800007c02 */ /* 0x000fce0008000f00 */
.L_x_140:
[----:B-1----:R1:W2:Y:S02]  /*6d00*/  SYNCS.PHASECHK.TRANS64.TRYWAIT P0, [R0+URZ], R3 ;  /* 0x00000003000075a7 */ /* 0x0022a400080011ff */
[----:B--2---:R-:W-:Y:S05]  /*6d10*/  @!P0 NANOSLEEP.SYNCS 0x989680 ;  /* 0x009896800000895d */ /* 0x004fea0003900000 */
[----:B------:R-:W2:Y:S02]  /*6d20*/  @!P0 SYNCS.PHASECHK.TRANS64 P0, [R0+URZ], R3 ;  /* 0x00000003000085a7 */ /* 0x000ea400080010ff */
[----:B--2---:R-:W-:Y:S05]  /*6d30*/  @!P0 BRA `(.L_x_140) ;  /* 0xfffffffc00f08947 */ /* 0x004fea000383ffff */
[----:B------:R-:W-:Y:S05]  /*6d40*/  BRA `(.L_x_141) ;  /* 0xffffffd000f47947 */ /* 0x000fea000383ffff */
.L_x_83:
[----:B------:R-:W-:-:S07]  /*6d50*/  MOV R0, UR7 ;  /* 0x0000000700007c02 */ /* 0x000fce0008000f00 */
.L_x_142:
[----:B-1----:R1:W2:Y:S02]  /*6d60*/  SYNCS.PHASECHK.TRANS64.TRYWAIT P1, [R0+URZ+0x100], R2 ;  /* 0x00010002000075a7 */ /* 0x0022a400080211ff */
[----:B--2---:R-:W-:Y:S05]  /*6d70*/  @!P1 NANOSLEEP.SYNCS 0x989680 ;  /* 0x009896800000995d */ /* 0x004fea0003900000 */
[----:B------:R-:W2:Y:S02]  /*6d80*/  @!P1 SYNCS.PHASECHK.TRANS64 P1, [R0+URZ+0x100], R2 ;  /* 0x00010002000095a7 */ /* 0x000ea400080210ff */
[----:B--2---:R-:W-:Y:S05]  /*6d90*/  @!P1 BRA `(.L_x_142) ;  /* 0xfffffffc00f09947 */ /* 0x004fea000383ffff */
[----:B------:R-:W-:Y:S05]  /*6da0*/  BRA `(.L_x_143) ;  /* 0xffffffd400407947 */ /* 0x000fea000383ffff */
.L_x_88:
[----:B--2---:R2:W4:Y:S02]  /*6db0*/  SYNCS.PHASECHK.TRANS64.TRYWAIT P0, [R0+URZ+0x80], R2 ;  /* 0x00008002000075a7 */ /* 0x00452400080011ff */
[----:B----4-:R-:W-:Y:S05]  /*6dc0*/  @!P0 NANOSLEEP.SYNCS 0x989680 ;  /* 0x009896800000895d */ /* 0x010fea0003900000 */
[----:B------:R-:W4:Y:S02]  /*6dd0*/  @!P0 SYNCS.PHASECHK.TRANS64 P0, [R0+URZ+0x80], R2 ;  /* 0x00008002000085a7 */ /* 0x000f2400080010ff */
[----:B----4-:R-:W-:Y:S05]  /*6de0*/  @!P0 BRA `(.L_x_88) ;  /* 0xfffffffc00f08947 */ /* 0x010fea000383ffff */
[----:B------:R-:W-:Y:S05]  /*6df0*/  BRA `(.L_x_144) ;  /* 0xffffffd800487947 */ /* 0x000fea000383ffff */
.L_x_91:
[----:B------:R-:W-:Y:S07]  /*6e00*/  MOV R0, UR6 ;  /* 0x0000000600007c02 */ /* 0x000fee0008000f00 */
.L_x_145:
[----:B--2---:R2:W4:Y:S02]  /*6e10*/  SYNCS.PHASECHK.TRANS64.TRYWAIT P0, [R0+URZ+0x78], R2 ;  /* 0x00007802000075a7 */ /* 0x00452400080011ff */
[----:B----4-:R-:W-:Y:S05]  /*6e20*/  @!P0 NANOSLEEP.SYNCS 0x989680 ;  /* 0x009896800000895d */ /* 0x010fea0003900000 */
[----:B------:R-:W4:Y:S02]  /*6e30*/  @!P0 SYNCS.PHASECHK.TRANS64 P0, [R0+URZ+0x78], R2 ;  /* 0x00007802000085a7 */ /* 0x000f2400080010ff */
[----:B----4-:R-:W-:Y:S05]  /*6e40*/  @!P0 BRA `(.L_x_145) ;  /* 0xfffffffc00f08947 */ /* 0x010fea000383ffff */
[----:B------:R-:W-:Y:S05]  /*6e50*/  BRA `(.L_x_90) ;  /* 0xffffffdc00347947 */ /* 0x000fea000383ffff */
.L_x_94:
[----:B------:R-:W-:Y:S07]  /*6e60*/  MOV R0, UR6 ;  /* 0x0000000600007c02 */ /* 0x000fee0008000f00 */
.L_x_146:
[----:B-1----:R1:W2:Y:S02]  /*6e70*/  SYNCS.PHASECHK.TRANS64.TRYWAIT P2, [R0+URZ+0x68], R24 ;  /* 0x00006818000075a7 */ /* 0x0022a400080411ff */
[----:B--2---:R-:W-:Y:S05]  /*6e80*/  @!P2 NANOSLEEP.SYNCS 0x989680 ;  /* 0x009896800000a95d */ /* 0x004fea0003900000 */
[----:B------:R-:W2:Y:S02]  /*6e90*/  @!P2 SYNCS.PHASECHK.TRANS64 P2, [R0+URZ+0x68], R24 ;  /* 0x000068180000a5a7 */ /* 0x000ea400080410ff */
[----:B--2---:R-:W-:Y:S05]  /*6ea0*/  @!P2 BRA `(.L_x_146) ;  /* 0xfffffffc00f0a947 */ /* 0x004fea000383ffff */
[----:B------:R-:W-:Y:S05]  /*6eb0*/  BRA `(.L_x_147) ;  /* 0xffffffdc00c87947 */ /* 0x000fea000383ffff */
.L_x_97:
[----:B---3--:R3:W4:Y:S02]  /*6ec0*/  SYNCS.PHASECHK.TRANS64.TRYWAIT P0, [R0+URZ+0x80], R2 ;  /* 0x00008002000075a7 */ /* 0x00872400080011ff */
[----:B----4-:R-:W-:Y:S05]  /*6ed0*/  @!P0 NANOSLEEP.SYNCS 0x989680 ;  /* 0x009896800000895d */ /* 0x010fea0003900000 */
[----:B------:R-:W4:Y:S02]  /*6ee0*/  @!P0 SYNCS.PHASECHK.TRANS64 P0, [R0+URZ+0x80], R2 ;  /* 0x00008002000085a7 */ /* 0x000f2400080010ff */
[----:B----4-:R-:W-:Y:S05]  /*6ef0*/  @!P0 BRA `(.L_x_97) ;  /* 0xfffffffc00f08947 */ /* 0x010fea000383ffff */
[----:B------:R-:W-:Y:S05]  /*6f00*/  BRA `(.L_x_148) ;  /* 0xffffffe000e47947 */ /* 0x000fea000383ffff */
.L_x_103:
[----:B------:R-:W-:Y:S07]  /*6f10*/  MOV R0, UR43 ;  /* 0x0000002b00007c02 */ /* 0x000fee0008000f00 */
.L_x_149:
[----:B-1----:R1:W3:Y:S02]  /*6f20*/  SYNCS.PHASECHK.TRANS64.TRYWAIT P0, [R0+URZ+0x60], R3 ;  /* 0x00006003000075a7 */ /* 0x0022e400080011ff */
[----:B---3--:R-:W-:Y:S05]  /*6f30*/  @!P0 NANOSLEEP.SYNCS 0x989680 ;  /* 0x009896800000895d */ /* 0x008fea0003900000 */
[----:B------:R-:W3:Y:S02]  /*6f40*/  @!P0 SYNCS.PHASECHK.TRANS64 P0, [R0+URZ+0x60], R3 ;  /* 0x00006003000085a7 */ /* 0x000ee400080010ff */
[----:B---3--:R-:W-:Y:S05]  /*6f50*/  @!P0 BRA `(.L_x_149) ;  /* 0xfffffffc00f08947 */ /* 0x008fea000383ffff */
[----:B------:R-:W-:Y:S05]  /*6f60*/  BRA `(.L_x_102) ;  /* 0xffffffec00007947 */ /* 0x000fea000383ffff */
.L_x_105:
[----:B-1----:R1:W2:Y:S02]  /*6f70*/  SYNCS.PHASECHK.TRANS64.TRYWAIT P1, [R67+URZ+0xa0], R12 ;  /* 0x0000a00c430075a7 */ /* 0x0022a400080211ff */
[----:B--2---:R-:W-:Y:S05]  /*6f80*/  @!P1 NANOSLEEP.SYNCS 0x989680 ;  /* 0x009896800000995d */ /* 0x004fea0003900000 */
[----:B------:R-:W2:Y:S02]  /*6f90*/  @!P1 SYNCS.PHASECHK.TRANS64 P1, [R67+URZ+0xa0], R12 ;  /* 0x0000a00c430095a7 */ /* 0x000ea400080210ff */
[----:B--2---:R-:W-:Y:S05]  /*6fa0*/  @!P1 BRA `(.L_x_105) ;  /* 0xfffffffc00f09947 */ /* 0x004fea000383ffff */
[----:B------:R-:W-:Y:S05]  /*6fb0*/  BRA `(.L_x_104) ;  /* 0xffffffec00647947 */ /* 0x000fea000383ffff */
        .weak           $__internal_0_$__cuda_sm10x_tcgen05_guardrail_trap_col_being_dealloced_not_returned_by_alloc
        .type           $__internal_0_$__cuda_sm10x_tcgen05_guardrail_trap_col_being_dealloced_not_returned_by_alloc,@function
        .size           $__internal_0_$__cuda_sm10x_tcgen05_guardrail_trap_col_being_dealloced_not_returned_by_alloc,($__internal_1_$__cuda_sm10x_tcgen05_guardrail_trap_phase_invalid_during_alloc - $__internal_0_$__cuda_sm10x_tcgen05_guardrail_trap_col_being_dealloced_not_returned_by_alloc)
$__internal_0_$__cuda_sm10x_tcgen05_guardrail_trap_col_being_dealloced_not_returned_by_alloc:
[----:B------:R-:W-:Y:S05]  /*6fc0*/  BPT.TRAP 0x1 ;  /* 0x000000040000795c */ /* 0x000fea0000300000 */
[----:B------:R-:W-:-:S04]  /*6fd0*/  HFMA2 R3, -RZ, RZ, 0, 0 ;  /* 0x00000000ff037431 */ /* 0x000fc800000001ff */
[----:B------:R-:W-:Y:S05]  /*6fe0*/  RET.REL.NODEC R2 `(_ZN7cutlass13device_kernelINS_4gemm6kernel13GemmUniversalIN4cute5tupleIJiiiiEEENS1_10collective13CollectiveMmaINS1_35MainloopSm100TmaUmmaWarpSpecializedILi6ELi2ELi4ENS5_IJNS4_1CILi2EEENSA_ILi1EEESC_EEEEENS5_IJNSA_ILi256EEENSA_ILi16EEESF_EEENS_12float_e4m3_tENS5_IJlSC_lEEESI_SJ_NS4_8TiledMMAINS4_8MMA_AtomIJNS4_10MMA_TraitsINS4_25SM100_MMA_F8F6F4_2x1SM_SSEJSI_SI_fSF_SG_NS4_17integral_constantINS4_4UMMA5MajorELSQ_0EEESR_NSO_INSP_7ScaleInELSS_0EEEST_EEEEEENS4_6LayoutINS5_IJSC_SC_SC_EEENS5_IJNSA_ILi0EEESY_SY_EEEEENS5_IJNS4_10UnderscoreES11_S11_EEEEENS4_18SM100_TMA_2SM_LOADENS4_14ComposedLayoutINS4_7SwizzleILi3ELi4ELi3EEENS4_18smem_ptr_flag_bitsILi8EEENSW_INS5_IJNSA_ILi8EEENSA_ILi128EEEEEENS5_IJS1B_SC_EEEEEEEvNS4_8identityES14_S1F_vS1G_EENS_8epilogue10collective18CollectiveEpilogueINS1I_23Sm100TmaWarpSpecializedILi1ELi1ELi16ELb0ELb0EEEJNS5_IJS1B_SG_SF_EEENS5_IJNSW_IS1B_SC_EENSW_ISG_SC_EEEEESI_SJ_SI_SJ_NS1I_6fusion15FusionCallbacksIS1M_NS1R_17LinearCombinationISI_fSI_fLNS_15FloatRoundStyleE2EEES1N_S1Q_JEEENS4_5SM1004TMEM4LOAD26SM100_TMEM_LOAD_32dp32b16xENS4_13SM90_TMA_LOADENS15_INS16_ILi0ELi4ELi3EEES19_NSW_INS5_IJS1A_SG_EEENS5_IJSG_SC_EEEEEEENS4_39AutoVectorizingCopyWithAssumedAlignmentILi128EEENS4_14SM90_TMA_STOREES26_S28_S28_EEEvvEEEEvNT_6ParamsE) ;  /* 0xffffff9002047950 */ /* 0x000fea0003c3ffff */
        .weak           $__internal_1_$__cuda_sm10x_tcgen05_guardrail_trap_phase_invalid_during_alloc
        .type           $__internal_1_$__cuda_sm10x_tcgen05_guardrail_trap_phase_invalid_during_alloc,@function
        .size           $__internal_1_$__cuda_sm10x_tcgen05_guardrail_trap_phase_invalid_during_alloc,($__internal_2_$__cuda_sm10x_tcgen05_guardrail_trap_unallocated_columns_being_dealloced - $__internal_1_$__cuda_sm10x_tcgen05_guardrail_trap_phase_invalid_during_alloc)
$__internal_1_$__cuda_sm10x_tcgen05_guardrail_trap_phase_invalid_during_alloc:
[----:B------:R-:W-:Y:S05]  /*6ff0*/  BPT.TRAP 0x1 ;  /* 0x000000040000795c */ /* 0x000fea0000300000 */
[----:B------:R-:W-:-:S04]  /*7000*/  MOV R3, 0x0 ;  /* 0x0000000000037802 */ /* 0x000fc80000000f00 */
[----:B------:R-:W-:Y:S05]  /*7010*/  RET.REL.NODEC R2 `(_ZN7cutlass13device_kernelINS_4gemm6kernel13GemmUniversalIN4cute5tupleIJiiiiEEENS1_10collective13CollectiveMmaINS1_35MainloopSm100TmaUmmaWarpSpecializedILi6ELi2ELi4ENS5_IJNS4_1CILi2EEENSA_ILi1EEESC_EEEEENS5_IJNSA_ILi256EEENSA_ILi16EEESF_EEENS_12float_e4m3_tENS5_IJlSC_lEEESI_SJ_NS4_8TiledMMAINS4_8MMA_AtomIJNS4_10MMA_TraitsINS4_25SM100_MMA_F8F6F4_2x1SM_SSEJSI_SI_fSF_SG_NS4_17integral_constantINS4_4UMMA5MajorELSQ_0EEESR_NSO_INSP_7ScaleInELSS_0EEEST_EEEEEENS4_6LayoutINS5_IJSC_SC_SC_EEENS5_IJNSA_ILi0EEESY_SY_EEEEENS5_IJNS4_10UnderscoreES11_S11_EEEEENS4_18SM100_TMA_2SM_LOADENS4_14ComposedLayoutINS4_7SwizzleILi3ELi4ELi3EEENS4_18smem_ptr_flag_bitsILi8EEENSW_INS5_IJNSA_ILi8EEENSA_ILi128EEEEEENS5_IJS1B_SC_EEEEEEEvNS4_8identityES14_S1F_vS1G_EENS_8epilogue10collective18CollectiveEpilogueINS1I_23Sm100TmaWarpSpecializedILi1ELi1ELi16ELb0ELb0EEEJNS5_IJS1B_SG_SF_EEENS5_IJNSW_IS1B_SC_EENSW_ISG_SC_EEEEESI_SJ_SI_SJ_NS1I_6fusion15FusionCallbacksIS1M_NS1R_17LinearCombinationISI_fSI_fLNS_15FloatRoundStyleE2EEES1N_S1Q_JEEENS4_5SM1004TMEM4LOAD26SM100_TMEM_LOAD_32dp32b16xENS4_13SM90_TMA_LOADENS15_INS16_ILi0ELi4ELi3EEES19_NSW_INS5_IJS1A_SG_EEENS5_IJSG_SC_EEEEEEENS4_39AutoVectorizingCopyWithAssumedAlignmentILi128EEENS4_14SM90_TMA_STOREES26_S28_S28_EEEvvEEEEvNT_6ParamsE) ;  /* 0xffffff8c02f87950 */ /* 0x000fea0003c3ffff */
        .weak           $__internal_2_$__cuda_sm10x_tcgen05_guardrail_trap_unallocated_columns_being_dealloced
        .type           $__internal_2_$__cuda_sm10x_tcgen05_guardrail_trap_unallocated_columns_being_dealloced,@function
        .size           $__internal_2_$__cuda_sm10x_tcgen05_guardrail_trap_unallocated_columns_being_dealloced,(.L_x_151 - $__internal_2_$__cuda_sm10x_tcgen05_guardrail_trap_unallocated_columns_being_dealloced)
$__internal_2_$__cuda_sm10x_tcgen05_guardrail_trap_unallocated_columns_being_dealloced:
[----:B------:R-:W-:Y:S05]  /*7020*/  BPT.TRAP 0x1 ;  /* 0x000000040000795c */ /* 0x000fea0000300000 */
[----:B------:R-:W-:-:S04]  /*7030*/  HFMA2 R3, -RZ, RZ, 0, 0 ;  /* 0x00000000ff037431 */ /* 0x000fc800000001ff */
[----:B------:R-:W-:Y:S05]  /*7040*/  RET.REL.NODEC R2 `(_ZN7cutlass13device_kernelINS_4gemm6kernel13GemmUniversalIN4cute5tupleIJiiiiEEENS1_10collective13CollectiveMmaINS1_35MainloopSm100TmaUmmaWarpSpecializedILi6ELi2ELi4ENS5_IJNS4_1CILi2EEENSA_ILi1EEESC_EEEEENS5_IJNSA_ILi256EEENSA_ILi16EEESF_EEENS_12float_e4m3_tENS5_IJlSC_lEEESI_SJ_NS4_8TiledMMAINS4_8MMA_AtomIJNS4_10MMA_TraitsINS4_25SM100_MMA_F8F6F4_2x1SM_SSEJSI_SI_fSF_SG_NS4_17integral_constantINS4_4UMMA5MajorELSQ_0EEESR_NSO_INSP_7ScaleInELSS_0EEEST_EEEEEENS4_6LayoutINS5_IJSC_SC_SC_EEENS5_IJNSA_ILi0EEESY_SY_EEEEENS5_IJNS4_10UnderscoreES11_S11_EEEEENS4_18SM100_TMA_2SM_LOADENS4_14ComposedLayoutINS4_7SwizzleILi3ELi4ELi3EEENS4_18smem_ptr_flag_bitsILi8EEENSW_INS5_IJNSA_ILi8EEENSA_ILi128EEEEEENS5_IJS1B_SC_EEEEEEEvNS4_8identityES14_S1F_vS1G_EENS_8epilogue10collective18CollectiveEpilogueINS1I_23Sm100TmaWarpSpecializedILi1ELi1ELi16ELb0ELb0EEEJNS5_IJS1B_SG_SF_EEENS5_IJNSW_IS1B_SC_EENSW_ISG_SC_EEEEESI_SJ_SI_SJ_NS1I_6fusion15FusionCallbacksIS1M_NS1R_17LinearCombinationISI_fSI_fLNS_15FloatRoundStyleE2EEES1N_S1Q_JEEENS4_5SM1004TMEM4LOAD26SM100_TMEM_LOAD_32dp32b16xENS4_13SM90_TMA_LOADENS15_INS16_ILi0ELi4ELi3EEES19_NSW_INS5_IJS1A_SG_EEENS5_IJSG_SC_EEEEEEENS4_39AutoVectorizingCopyWithAssumedAlignmentILi128EEENS4_14SM90_TMA_STOREES26_S28_S28_EEEvvEEEEvNT_6ParamsE) ;  /* 0xffffff8c02ec7950 */ /* 0x000fea0003c3ffff */
.L_x_150:
[----:B------:R-:W-:-:S00]  /*7050*/  BRA `(.L_x_150) ;  /* 0xfffffffc00fc7947 */ /* 0x000fc0000383ffff */
[----:B------:R-:W-:-:S00]  /*7060*/  NOP ;  /* 0x0000000000007918 */ /* 0x000fc00000000000 */
        /* <DEDUP_REMOVED lines=9> */
.L_x_151:


//--------------------- .nv.global.init           --------------------------
	.section	.nv.global.init,"aw",@progbits
.nv.global.init:
	.type		$str$26,@object
	.size		$str$26,($str$25 - $str$26)
$str$26:
        /*0000*/ 	.byte	0x2f, 0x74, 0x6d, 0x70, 0x2f, 0x63, 0x75, 0x74, 0x6c, 0x61, 0x73, 0x73, 0x5f, 0x73, 0x77, 0x65
        /*0010*/ 	.byte	0x65, 0x70, 0x5f, 0x73, 0x72, 0x63, 0x2f, 0x69, 0x6e, 0x63, 0x6c, 0x75, 0x64, 0x65, 0x2f, 0x63
        /*0020*/ 	.byte	0x75, 0x74, 0x65, 0x2f, 0x61, 0x74, 0x6f, 0x6d, 0x2f, 0x63, 0x6f, 0x70, 0x79, 0x5f, 0x74, 0x72
        /*0030*/ 	.byte	0x61, 0x69, 0x74, 0x73, 0x5f, 0x73, 0x6d, 0x31, 0x30, 0x30, 0x2e, 0x68, 0x70, 0x70, 0x00
	.type		$str$25,@object
	.size		$str$25,(__unnamed_1 - $str$25)
$str$25:
        /*003f*/ 	.byte	0x28, 0x28, 0x75, 0x69, 0x6e, 0x74, 0x33, 0x32, 0x5f, 0x74, 0x28, 0x74, 0x68, 0x72, 0x65, 0x61
        /*004f*/ 	.byte	0x64, 0x49, 0x64, 0x78, 0x2e, 0x78, 0x29, 0x20, 0x2f, 0x20, 0x33, 0x32, 0x29, 0x20, 0x25, 0x20
        /*005f*/ 	.byte	0x34, 0x29, 0x20, 0x3d, 0x3d, 0x20, 0x28, 0x28, 0x28, 0x74, 0x6d, 0x65, 0x6d, 0x5f, 0x61, 0x64
        /*006f*/ 	.byte	0x64, 0x72, 0x20, 0x3e, 0x3e, 0x20, 0x31, 0x36, 0x29, 0x20, 0x2f, 0x20, 0x33, 0x32, 0x29, 0x20
        /*007f*/ 	.byte	0x25, 0x20, 0x34, 0x29, 0x00
	.type		__unnamed_1,@object
	.size		__unnamed_1,(.L_1 - __unnamed_1)
__unnamed_1:
        /*0084*/ 	.byte	0x63, 0x6f, 0x6e, 0x73, 0x74, 0x65, 0x78, 0x70, 0x72, 0x20, 0x76, 0x6f, 0x69, 0x64, 0x20, 0x63
        /* <DEDUP_REMOVED lines=36> */
        /*02d4*/ 	.byte	0x3a, 0x43, 0x3c, 0x30, 0x3e, 0x3e, 0x3e, 0x3e, 0x5d, 0x00
.L_1:


//--------------------- .nv.shared._ZN7cutlass13device_kernelINS_4gemm6kernel13GemmUniversalIN4cute5tupleIJiiiiEEENS1_10collective13CollectiveMmaINS1_35MainloopSm100TmaUmmaWarpSpecializedILi6ELi2ELi4ENS5_IJNS4_1CILi2EEENSA_ILi1EEESC_EEEEENS5_IJNSA_ILi256EEENSA_ILi16EEESF_EEENS_12float_e4m3_tENS5_IJlSC_lEEESI_SJ_NS4_8TiledMMAINS4_8MMA_AtomIJNS4_10MMA_TraitsINS4_25SM100_MMA_F8F6F4_2x1SM_SSEJSI_SI_fSF_SG_NS4_17integral_constantINS4_4UMMA5MajorELSQ_0EEESR_NSO_INSP_7ScaleInELSS_0EEEST_EEEEEENS4_6LayoutINS5_IJSC_SC_SC_EEENS5_IJNSA_ILi0EEESY_SY_EEEEENS5_IJNS4_10UnderscoreES11_S11_EEEEENS4_18SM100_TMA_2SM_LOADENS4_14ComposedLayoutINS4_7SwizzleILi3ELi4ELi3EEENS4_18smem_ptr_flag_bitsILi8EEENSW_INS5_IJNSA_ILi8EEENSA_ILi128EEEEEENS5_IJS1B_SC_EEEEEEEvNS4_8identityES14_S1F_vS1G_EENS_8epilogue10collective18CollectiveEpilogueINS1I_23Sm100TmaWarpSpecializedILi1ELi1ELi16ELb0ELb0EEEJNS5_IJS1B_SG_SF_EEENS5_IJNSW_IS1B_SC_EENSW_ISG_SC_EEEEESI_SJ_SI_SJ_NS1I_6fusion15FusionCallbacksIS1M_NS1R_17LinearCombinationISI_fSI_fLNS_15FloatRoundStyleE2EEES1N_S1Q_JEEENS4_5SM1004TMEM4LOAD26SM100_TMEM_LOAD_32dp32b16xENS4_13SM90_TMA_LOADENS15_INS16_ILi0ELi4ELi3EEES19_NSW_INS5_IJS1A_SG_EEENS5_IJSG_SC_EEEEEEENS4_39AutoVectorizingCopyWithAssumedAlignmentILi128EEENS4_14SM90_TMA_STOREES26_S28_S28_EEEvvEEEEvNT_6ParamsE --------------------------
	.section	.nv.shared._ZN7cutlass13device_kernelINS_4gemm6kernel13GemmUniversalIN4cute5tupleIJiiiiEEENS1_10collective13CollectiveMmaINS1_35MainloopSm100TmaUmmaWarpSpecializedILi6ELi2ELi4ENS5_IJNS4_1CILi2EEENSA_ILi1EEESC_EEEEENS5_IJNSA_ILi256EEENSA_ILi16EEESF_EEENS_12float_e4m3_tENS5_IJlSC_lEEESI_SJ_NS4_8TiledMMAINS4_8MMA_AtomIJNS4_10MMA_TraitsINS4_25SM100_MMA_F8F6F4_2x1SM_SSEJSI_SI_fSF_SG_NS4_17integral_constantINS4_4UMMA5MajorELSQ_0EEESR_NSO_INSP_7ScaleInELSS_0EEEST_EEEEEENS4_6LayoutINS5_IJSC_SC_SC_EEENS5_IJNSA_ILi0EEESY_SY_EEEEENS5_IJNS4_10UnderscoreES11_S11_EEEEENS4_18SM100_TMA_2SM_LOADENS4_14ComposedLayoutINS4_7SwizzleILi3ELi4ELi3EEENS4_18smem_ptr_flag_bitsILi8EEENSW_INS5_IJNSA_ILi8EEENSA_ILi128EEEEEENS5_IJS1B_SC_EEEEEEEvNS4_8identityES14_S1F_vS1G_EENS_8epilogue10collective18CollectiveEpilogueINS1I_23Sm100TmaWarpSpecializedILi1ELi1ELi16ELb0ELb0EEEJNS5_IJS1B_SG_SF_EEENS5_IJNSW_IS1B_SC_EENSW_ISG_SC_EEEEESI_SJ_SI_SJ_NS1I_6fusion15FusionCallbacksIS1M_NS1R_17LinearCombinationISI_fSI_fLNS_15FloatRoundStyleE2EEES1N_S1Q_JEEENS4_5SM1004TMEM4LOAD26SM100_TMEM_LOAD_32dp32b16xENS4_13SM90_TMA_LOADENS15_INS16_ILi0ELi4ELi3EEES19_NSW_INS5_IJS1A_SG_EEENS5_IJSG_SC_EEEEEEENS4_39AutoVectorizingCopyWithAssumedAlignmentILi128EEENS4_14SM90_TMA_STOREES26_S28_S28_EEEvvEEEEvNT_6ParamsE,"aw",@nobits
	.sectionflags	@""
	.align	16
	.zero		1024


//--------------------- .nv.shared.reserved.0     --------------------------
	.section	.nv.shared.reserved.0,"aw",@nobits
	.weak		__nv_reservedSMEM_offset_0_alias
	.size		__nv_reservedSMEM_offset_0_alias, 0, 64
	.other		__nv_reservedSMEM_offset_0_alias,@"STO_CUDA_RESERVED_SHARED STV_DEFAULT"
__nv_reservedSMEM_offset_0_alias:
	.zero		0
.nv.shared.reserved.0:
	.zero		64
	.weak		__nv_reservedSMEM_tcgen05_partition
	.type		__nv_reservedSMEM_tcgen05_partition,@object
	.size		__nv_reservedSMEM_tcgen05_partition,(.L_0 - __nv_reservedSMEM_tcgen05_partition)
__nv_reservedSMEM_tcgen05_partition:
	.zero		32
.L_0:


//--------------------- .nv.global                --------------------------
	.section	.nv.global,"aw",@nobits
.nv.global:
	.type		_ZN40_INTERNAL_316dea66_4_k_cu_473f8c52_250684cute1_E,@object
	.size		_ZN40_INTERNAL_316dea66_4_k_cu_473f8c52_250684cute1_E,(_ZN40_INTERNAL_316dea66_4_k_cu_473f8c52_250684cuda3std3__45__cpo6cbeginE - _ZN40_INTERNAL_316dea66_4_k_cu_473f8c52_250684cute1_E)
_ZN40_INTERNAL_316dea66_4_k_cu_473f8c52_250684cute1_E:
	.zero		1
	.type		_ZN40_INTERNAL_316dea66_4_k_cu_473f8c52_250684cuda3std3__45__cpo6cbeginE,@object
	.size		_ZN40_INTERNAL_316dea66_4_k_cu_473f8c52_250684cuda3std3__45__cpo6cbeginE,(_ZN40_INTERNAL_316dea66_4_k_cu_473f8c52_250684cuda3std3__48in_placeE - _ZN40_INTERNAL_316dea66_4_k_cu_473f8c52_250684cuda3std3__45__cpo6cbeginE)
_ZN40_INTERNAL_316dea66_4_k_cu_473f8c52_250684cuda3std3__45__cpo6cbeginE:
	.zero		1
	.type		_ZN40_INTERNAL_316dea66_4_k_cu_473f8c52_250684cuda3std3__48in_placeE,@object
	.size		_ZN40_INTERNAL_316dea66_4_k_cu_473f8c52_250684cuda3std3__48in_placeE,(_ZN40_INTERNAL_316dea66_4_k_cu_473f8c52_250684cuda3std6ranges3__45__cpo9iter_moveE - _ZN40_INTERNAL_316dea66_4_k_cu_473f8c52_250684cuda3std3__48in_placeE)
_ZN40_INTERNAL_316dea66_4_k_cu_473f8c52_250684cuda3std3__48in_placeE:
	.zero		1
	.type		_ZN40_INTERNAL_316dea66_4_k_cu_473f8c52_250684cuda3std6ranges3__45__cpo9iter_moveE,@object
	.size		_ZN40_INTERNAL_316dea66_4_k_cu_473f8c52_250684cuda3std6ranges3__45__cpo9iter_moveE,(_ZN40_INTERNAL_316dea66_4_k_cu_473f8c52_250684cuda3std3__45__cpo5beginE - _ZN40_INTERNAL_316dea66_4_k_cu_473f8c52_250684cuda3std6ranges3__45__cpo9iter_moveE)
_ZN40_INTERNAL_316dea66_4_k_cu_473f8c52_250684cuda3std6ranges3__45__cpo9iter_moveE:
	.zero		1
	.type		_ZN40_INTERNAL_316dea66_4_k_cu_473f8c52_250684cuda3std3__45__cpo5beginE,@object
	.size		_ZN40_INTERNAL_316dea66_4_k_cu_473f8c52_250684cuda3std3__45__cpo5beginE,(_ZN40_INTERNAL_316dea66_4_k_cu_473f8c52_250684cuda3std3__442_GLOBAL__N__316dea66_4_k_cu_473f8c52_250686ignoreE - _ZN40_INTERNAL_316dea66_4_k_cu_473f8c52_250684cuda3std3__45__cpo5beginE)
_ZN40_INTERNAL_316dea66_4_k_cu_473f8c52_250684cuda3std3__45__cpo5beginE:
	.zero		1
	.type		_ZN40_INTERNAL_316dea66_4_k_cu_473f8c52_250684cuda3std3__442_GLOBAL__N__316dea66_4_k_cu_473f8c52_250686ignoreE,@object
	.size		_ZN40_INTERNAL_316dea66_4_k_cu_473f8c52_250684cuda3std3__442_GLOBAL__N__316dea66_4_k_cu_473f8c52_250686ignoreE,(_ZN40_INTERNAL_316dea66_4_k_cu_473f8c52_250684cute7productE - _ZN40_INTERNAL_316dea66_4_k_cu_473f8c52_250684cuda3std3__442_GLOBAL__N__316dea66_4_k_cu_473f8c52_250686ignoreE)
_ZN40_INTERNAL_316dea66_4_k_cu_473f8c52_250684cuda3std3__442_GLOBAL__N__316dea66_4_k_cu_473f8c52_250686ignoreE:
	.zero		1
	.type		_ZN40_INTERNAL_316dea66_4_k_cu_473f8c52_250684cute7productE,@object
	.size		_ZN40_INTERNAL_316dea66_4_k_cu_473f8c52_250684cute7productE,(_ZN40_INTERNAL_316dea66_4_k_cu_473f8c52_250684cuda3std3__45__cpo3endE - _ZN40_INTERNAL_316dea66_4_k_cu_473f8c52_250684cute7productE)
_ZN40_INTERNAL_316dea66_4_k_cu_473f8c52_250684cute7productE:
	.zero		1
	.type		_ZN40_INTERNAL_316dea66_4_k_cu_473f8c52_250684cuda3std3__45__cpo3endE,@object
	.size		_ZN40_INTERNAL_316dea66_4_k_cu_473f8c52_250684cuda3std3__45__cpo3endE,(_ZN40_INTERNAL_316dea66_4_k_cu_473f8c52_250684cuda3std3__419piecewise_constructE - _ZN40_INTERNAL_316dea66_4_k_cu_473f8c52_250684cuda3std3__45__cpo3endE)
_ZN40_INTERNAL_316dea66_4_k_cu_473f8c52_250684cuda3std3__45__cpo3endE:
	.zero		1
	.type		_ZN40_INTERNAL_316dea66_4_k_cu_473f8c52_250684cuda3std3__419piecewise_constructE,@object
	.size		_ZN40_INTERNAL_316dea66_4_k_cu_473f8c52_250684cuda3std3__419piecewise_constructE,(_ZN40_INTERNAL_316dea66_4_k_cu_473f8c52_250684cuda3std3__45__cpo4cendE - _ZN40_INTERNAL_316dea66_4_k_cu_473f8c52_250684cuda3std3__419piecewise_constructE)
_ZN40_INTERNAL_316dea66_4_k_cu_473f8c52_250684cuda3std3__419piecewise_constructE:
	.zero		1
	.type		_ZN40_INTERNAL_316dea66_4_k_cu_473f8c52_250684cuda3std3__45__cpo4cendE,@object
	.size		_ZN40_INTERNAL_316dea66_4_k_cu_473f8c52_250684cuda3std3__45__cpo4cendE,(_ZN40_INTERNAL_316dea66_4_k_cu_473f8c52_250684cuda3std6ranges3__45__cpo4swapE - _ZN40_INTERNAL_316dea66_4_k_cu_473f8c52_250684cuda3std3__45__cpo4cendE)
_ZN40_INTERNAL_316dea66_4_k_cu_473f8c52_250684cuda3std3__45__cpo4cendE:
	.zero		1
	.type		_ZN40_INTERNAL_316dea66_4_k_cu_473f8c52_250684cuda3std6ranges3__45__cpo4swapE,@object
	.size		_ZN40_INTERNAL_316dea66_4_k_cu_473f8c52_250684cuda3std6ranges3__45__cpo4swapE,(.L_9 - _ZN40_INTERNAL_316dea66_4_k_cu_473f8c52_250684cuda3std6ranges3__45__cpo4swapE)
_ZN40_INTERNAL_316dea66_4_k_cu_473f8c52_250684cuda3std6ranges3__45__cpo4swapE:
	.zero		1
.L_9:


//--------------------- .nv.constant0._ZN7cutlass13device_kernelINS_4gemm6kernel13GemmUniversalIN4cute5tupleIJiiiiEEENS1_10collective13CollectiveMmaINS1_35MainloopSm100TmaUmmaWarpSpecializedILi6ELi2ELi4ENS5_IJNS4_1CILi2EEENSA_ILi1EEESC_EEEEENS5_IJNSA_ILi256EEENSA_ILi16EEESF_EEENS_12float_e4m3_tENS5_IJlSC_lEEESI_SJ_NS4_8TiledMMAINS4_8MMA_AtomIJNS4_10MMA_TraitsINS4_25SM100_MMA_F8F6F4_2x1SM_SSEJSI_SI_fSF_SG_NS4_17integral_constantINS4_4UMMA5MajorELSQ_0EEESR_NSO_INSP_7ScaleInELSS_0EEEST_EEEEEENS4_6LayoutINS5_IJSC_SC_SC_EEENS5_IJNSA_ILi0EEESY_SY_EEEEENS5_IJNS4_10UnderscoreES11_S11_EEEEENS4_18SM100_TMA_2SM_LOADENS4_14ComposedLayoutINS4_7SwizzleILi3ELi4ELi3EEENS4_18smem_ptr_flag_bitsILi8EEENSW_INS5_IJNSA_ILi8EEENSA_ILi128EEEEEENS5_IJS1B_SC_EEEEEEEvNS4_8identityES14_S1F_vS1G_EENS_8epilogue10collective18CollectiveEpilogueINS1I_23Sm100TmaWarpSpecializedILi1ELi1ELi16ELb0ELb0EEEJNS5_IJS1B_SG_SF_EEENS5_IJNSW_IS1B_SC_EENSW_ISG_SC_EEEEESI_SJ_SI_SJ_NS1I_6fusion15FusionCallbacksIS1M_NS1R_17LinearCombinationISI_fSI_fLNS_15FloatRoundStyleE2EEES1N_S1Q_JEEENS4_5SM1004TMEM4LOAD26SM100_TMEM_LOAD_32dp32b16xENS4_13SM90_TMA_LOADENS15_INS16_ILi0ELi4ELi3EEES19_NSW_INS5_IJS1A_SG_EEENS5_IJSG_SC_EEEEEEENS4_39AutoVectorizingCopyWithAssumedAlignmentILi128EEENS4_14SM90_TMA_STOREES26_S28_S28_EEEvvEEEEvNT_6ParamsE --------------------------
	.section	.nv.constant0._ZN7cutlass13device_kernelINS_4gemm6kernel13GemmUniversalIN4cute5tupleIJiiiiEEENS1_10collective13CollectiveMmaINS1_35MainloopSm100TmaUmmaWarpSpecializedILi6ELi2ELi4ENS5_IJNS4_1CILi2EEENSA_ILi1EEESC_EEEEENS5_IJNSA_ILi256EEENSA_ILi16EEESF_EEENS_12float_e4m3_tENS5_IJlSC_lEEESI_SJ_NS4_8TiledMMAINS4_8MMA_AtomIJNS4_10MMA_TraitsINS4_25SM100_MMA_F8F6F4_2x1SM_SSEJSI_SI_fSF_SG_NS4_17integral_constantINS4_4UMMA5MajorELSQ_0EEESR_NSO_INSP_7ScaleInELSS_0EEEST_EEEEEENS4_6LayoutINS5_IJSC_SC_SC_EEENS5_IJNSA_ILi0EEESY_SY_EEEEENS5_IJNS4_10UnderscoreES11_S11_EEEEENS4_18SM100_TMA_2SM_LOADENS4_14ComposedLayoutINS4_7SwizzleILi3ELi4ELi3EEENS4_18smem_ptr_flag_bitsILi8EEENSW_INS5_IJNSA_ILi8EEENSA_ILi128EEEEEENS5_IJS1B_SC_EEEEEEEvNS4_8identityES14_S1F_vS1G_EENS_8epilogue10collective18CollectiveEpilogueINS1I_23Sm100TmaWarpSpecializedILi1ELi1ELi16ELb0ELb0EEEJNS5_IJS1B_SG_SF_EEENS5_IJNSW_IS1B_SC_EENSW_ISG_SC_EEEEESI_SJ_SI_SJ_NS1I_6fusion15FusionCallbacksIS1M_NS1R_17LinearCombinationISI_fSI_fLNS_15FloatRoundStyleE2EEES1N_S1Q_JEEENS4_5SM1004TMEM4LOAD26SM100_TMEM_LOAD_32dp32b16xENS4_13SM90_TMA_LOADENS15_INS16_ILi0ELi4ELi3EEES19_NSW_INS5_IJS1A_SG_EEENS5_IJSG_SC_EEEEEEENS4_39AutoVectorizingCopyWithAssumedAlignmentILi128EEENS4_14SM90_TMA_STOREES26_S28_S28_EEEvvEEEEvNT_6ParamsE,"a",@progbits
	.sectionflags	@""
	.align	4
.nv.constant0._ZN7cutlass13device_kernelINS_4gemm6kernel13GemmUniversalIN4cute5tupleIJiiiiEEENS1_10collective13CollectiveMmaINS1_35MainloopSm100TmaUmmaWarpSpecializedILi6ELi2ELi4ENS5_IJNS4_1CILi2EEENSA_ILi1EEESC_EEEEENS5_IJNSA_ILi256EEENSA_ILi16EEESF_EEENS_12float_e4m3_tENS5_IJlSC_lEEESI_SJ_NS4_8TiledMMAINS4_8MMA_AtomIJNS4_10MMA_TraitsINS4_25SM100_MMA_F8F6F4_2x1SM_SSEJSI_SI_fSF_SG_NS4_17integral_constantINS4_4UMMA5MajorELSQ_0EEESR_NSO_INSP_7ScaleInELSS_0EEEST_EEEEEENS4_6LayoutINS5_IJSC_SC_SC_EEENS5_IJNSA_ILi0EEESY_SY_EEEEENS5_IJNS4_10UnderscoreES11_S11_EEEEENS4_18SM100_TMA_2SM_LOADENS4_14ComposedLayoutINS4_7SwizzleILi3ELi4ELi3EEENS4_18smem_ptr_flag_bitsILi8EEENSW_INS5_IJNSA_ILi8EEENSA_ILi128EEEEEENS5_IJS1B_SC_EEEEEEEvNS4_8identityES14_S1F_vS1G_EENS_8epilogue10collective18CollectiveEpilogueINS1I_23Sm100TmaWarpSpecializedILi1ELi1ELi16ELb0ELb0EEEJNS5_IJS1B_SG_SF_EEENS5_IJNSW_IS1B_SC_EENSW_ISG_SC_EEEEESI_SJ_SI_SJ_NS1I_6fusion15FusionCallbacksIS1M_NS1R_17LinearCombinationISI_fSI_fLNS_15FloatRoundStyleE2EEES1N_S1Q_JEEENS4_5SM1004TMEM4LOAD26SM100_TMEM_LOAD_32dp32b16xENS4_13SM90_TMA_LOADENS15_INS16_ILi0ELi4ELi3EEES19_NSW_INS5_IJS1A_SG_EEENS5_IJSG_SC_EEEEEEENS4_39AutoVectorizingCopyWithAssumedAlignmentILi128EEENS4_14SM90_TMA_STOREES26_S28_S28_EEEvvEEEEvNT_6ParamsE:
	.zero		2944


//--------------------- SYMBOLS --------------------------

	.type		.nv.reservedSmem.offset0,@object
	.size		.nv.reservedSmem.offset0,0x4
	.type		.nv.reservedSmem.cap,@object
	.size		.nv.reservedSmem.cap,0x4
	.type		__assertfail,@function
